//
// Generated by NVIDIA NVVM Compiler
//
// Compiler Build ID: CL-36424714
// Cuda compilation tools, release 13.0, V13.0.88
// Based on NVVM 20.0.0
//

.version 9.0
.target sm_100
.address_size 64

	// .globl	conv3d_kernel

.visible .entry conv3d_kernel(
	.param .u64 .ptr .align 1 conv3d_kernel_param_0,
	.param .u64 .ptr .align 1 conv3d_kernel_param_1,
	.param .u64 .ptr .align 1 conv3d_kernel_param_2,
	.param .u64 .ptr .align 1 conv3d_kernel_param_3,
	.param .u32 conv3d_kernel_param_4,
	.param .u32 conv3d_kernel_param_5,
	.param .u32 conv3d_kernel_param_6,
	.param .u32 conv3d_kernel_param_7,
	.param .u32 conv3d_kernel_param_8,
	.param .u32 conv3d_kernel_param_9,
	.param .u32 conv3d_kernel_param_10,
	.param .u32 conv3d_kernel_param_11,
	.param .u32 conv3d_kernel_param_12,
	.param .u32 conv3d_kernel_param_13,
	.param .u32 conv3d_kernel_param_14,
	.param .u32 conv3d_kernel_param_15,
	.param .u32 conv3d_kernel_param_16,
	.param .u32 conv3d_kernel_param_17,
	.param .u32 conv3d_kernel_param_18
)
{
	.reg .pred 	%p<98>;
	.reg .b32 	%r<127>;
	.reg .b32 	%f<105>;
	.reg .b64 	%rd<30>;

	ld.param.u64 	%rd11, [conv3d_kernel_param_0];
	ld.param.u64 	%rd12, [conv3d_kernel_param_1];
	ld.param.u64 	%rd9, [conv3d_kernel_param_2];
	ld.param.u32 	%r54, [conv3d_kernel_param_4];
	ld.param.u32 	%r40, [conv3d_kernel_param_5];
	ld.param.u32 	%r41, [conv3d_kernel_param_6];
	ld.param.u32 	%r42, [conv3d_kernel_param_7];
	ld.param.u32 	%r43, [conv3d_kernel_param_8];
	ld.param.u32 	%r44, [conv3d_kernel_param_9];
	ld.param.u32 	%r45, [conv3d_kernel_param_10];
	ld.param.u32 	%r46, [conv3d_kernel_param_11];
	ld.param.u32 	%r47, [conv3d_kernel_param_12];
	ld.param.u32 	%r48, [conv3d_kernel_param_13];
	ld.param.u32 	%r49, [conv3d_kernel_param_14];
	ld.param.u32 	%r50, [conv3d_kernel_param_15];
	ld.param.u32 	%r51, [conv3d_kernel_param_16];
	ld.param.u32 	%r52, [conv3d_kernel_param_17];
	ld.param.u32 	%r53, [conv3d_kernel_param_18];
	cvta.to.global.u64 	%rd1, %rd12;
	cvta.to.global.u64 	%rd2, %rd11;
	shl.b32 	%r55, %r51, 1;
	sub.s32 	%r56, %r42, %r45;
	add.s32 	%r57, %r56, %r55;
	div.s32 	%r58, %r57, %r48;
	add.s32 	%r1, %r58, 1;
	shl.b32 	%r59, %r52, 1;
	sub.s32 	%r60, %r43, %r46;
	add.s32 	%r61, %r60, %r59;
	div.s32 	%r62, %r61, %r49;
	add.s32 	%r2, %r62, 1;
	shl.b32 	%r63, %r53, 1;
	sub.s32 	%r64, %r44, %r47;
	add.s32 	%r65, %r64, %r63;
	div.s32 	%r66, %r65, %r50;
	add.s32 	%r3, %r66, 1;
	mov.u32 	%r67, %ctaid.x;
	mov.u32 	%r68, %ntid.x;
	mov.u32 	%r69, %tid.x;
	mad.lo.s32 	%r4, %r67, %r68, %r69;
	mul.lo.s32 	%r70, %r41, %r54;
	mad.lo.s32 	%r71, %r70, %r58, %r70;
	mad.lo.s32 	%r72, %r71, %r62, %r71;
	mad.lo.s32 	%r73, %r72, %r66, %r72;
	setp.ge.s32 	%p3, %r4, %r73;
	@%p3 bra 	$L__BB0_52;
	div.s32 	%r74, %r4, %r3;
	rem.s32 	%r5, %r74, %r2;
	mul.lo.s32 	%r75, %r3, %r2;
	div.s32 	%r76, %r4, %r75;
	rem.s32 	%r6, %r76, %r1;
	mul.lo.s32 	%r77, %r75, %r1;
	div.s32 	%r78, %r4, %r77;
	rem.s32 	%r7, %r78, %r41;
	mul.lo.s32 	%r8, %r77, %r41;
	setp.eq.s64 	%p4, %rd9, 0;
	mov.f32 	%f83, 0f00000000;
	@%p4 bra 	$L__BB0_3;
	cvta.to.global.u64 	%rd13, %rd9;
	mul.wide.s32 	%rd14, %r7, 4;
	add.s64 	%rd15, %rd13, %rd14;
	ld.global.f32 	%f83, [%rd15];
$L__BB0_3:
	setp.lt.s32 	%p5, %r40, 1;
	@%p5 bra 	$L__BB0_51;
	mul.lo.s32 	%r79, %r6, %r48;
	sub.s32 	%r9, %r79, %r51;
	mul.lo.s32 	%r80, %r5, %r49;
	sub.s32 	%r10, %r80, %r52;
	rem.s32 	%r81, %r4, %r3;
	mul.lo.s32 	%r82, %r81, %r50;
	sub.s32 	%r11, %r82, %r53;
	min.s32 	%r83, %r45, %r46;
	min.s32 	%r84, %r83, %r47;
	setp.lt.s32 	%p6, %r84, 1;
	@%p6 bra 	$L__BB0_51;
	and.b32  	%r12, %r47, 7;
	add.s32 	%r13, %r12, -1;
	and.b32  	%r14, %r47, 3;
	and.b32  	%r15, %r47, 2147483640;
	and.b32  	%r16, %r47, 1;
	mul.lo.s32 	%r86, %r45, %r40;
	mul.lo.s32 	%r17, %r86, %r7;
	div.s32 	%r87, %r4, %r8;
	mul.lo.s32 	%r88, %r42, %r40;
	mul.lo.s32 	%r18, %r88, %r87;
	mov.b32 	%r120, 0;
$L__BB0_6:
	mov.b32 	%r121, 0;
	mad.lo.s32 	%r92, %r120, %r42, %r18;
	mad.lo.s32 	%r94, %r120, %r45, %r17;
$L__BB0_7:
	add.s32 	%r91, %r9, %r121;
	setp.gt.s32 	%p7, %r91, -1;
	setp.lt.s32 	%p8, %r91, %r42;
	and.pred  	%p1, %p7, %p8;
	add.s32 	%r93, %r92, %r91;
	mul.lo.s32 	%r21, %r93, %r43;
	add.s32 	%r95, %r94, %r121;
	mul.lo.s32 	%r22, %r95, %r46;
	mov.b32 	%r122, 0;
$L__BB0_8:
	setp.lt.u32 	%p9, %r47, 8;
	add.s32 	%r97, %r10, %r122;
	setp.gt.s32 	%p10, %r97, -1;
	setp.lt.s32 	%p11, %r97, %r43;
	and.pred  	%p12, %p10, %p11;
	and.pred  	%p2, %p1, %p12;
	add.s32 	%r98, %r21, %r97;
	mul.lo.s32 	%r24, %r98, %r44;
	add.s32 	%r99, %r22, %r122;
	mul.lo.s32 	%r25, %r99, %r47;
	mov.b32 	%r125, 0;
	@%p9 bra 	$L__BB0_27;
	mov.b32 	%r123, 0;
$L__BB0_10:
	.pragma "nounroll";
	add.s32 	%r27, %r11, %r123;
	setp.gt.s32 	%p13, %r27, -1;
	setp.lt.s32 	%p14, %r27, %r44;
	and.pred  	%p15, %p13, %p14;
	and.pred  	%p16, %p2, %p15;
	add.s32 	%r101, %r27, %r24;
	mul.wide.s32 	%rd16, %r101, 4;
	add.s64 	%rd3, %rd2, %rd16;
	add.s32 	%r102, %r123, %r25;
	mul.wide.s32 	%rd17, %r102, 4;
	add.s64 	%rd4, %rd1, %rd17;
	not.pred 	%p17, %p16;
	@%p17 bra 	$L__BB0_12;
	ld.global.f32 	%f46, [%rd3];
	ld.global.f32 	%f47, [%rd4];
	fma.rn.f32 	%f83, %f46, %f47, %f83;
$L__BB0_12:
	add.s32 	%r103, %r27, 1;
	setp.gt.s32 	%p18, %r103, -1;
	setp.lt.s32 	%p19, %r103, %r44;
	and.pred  	%p20, %p18, %p19;
	and.pred  	%p21, %p2, %p20;
	not.pred 	%p22, %p21;
	@%p22 bra 	$L__BB0_14;
	ld.global.f32 	%f48, [%rd3+4];
	ld.global.f32 	%f49, [%rd4+4];
	fma.rn.f32 	%f83, %f48, %f49, %f83;
$L__BB0_14:
	add.s32 	%r104, %r27, 2;
	setp.gt.s32 	%p23, %r104, -1;
	setp.lt.s32 	%p24, %r104, %r44;
	and.pred  	%p25, %p23, %p24;
	and.pred  	%p26, %p2, %p25;
	not.pred 	%p27, %p26;
	@%p27 bra 	$L__BB0_16;
	ld.global.f32 	%f50, [%rd3+8];
	ld.global.f32 	%f51, [%rd4+8];
	fma.rn.f32 	%f83, %f50, %f51, %f83;
$L__BB0_16:
	add.s32 	%r105, %r27, 3;
	setp.gt.s32 	%p28, %r105, -1;
	setp.lt.s32 	%p29, %r105, %r44;
	and.pred  	%p30, %p28, %p29;
	and.pred  	%p31, %p2, %p30;
	not.pred 	%p32, %p31;
	@%p32 bra 	$L__BB0_18;
	ld.global.f32 	%f52, [%rd3+12];
	ld.global.f32 	%f53, [%rd4+12];
	fma.rn.f32 	%f83, %f52, %f53, %f83;
$L__BB0_18:
	add.s32 	%r106, %r27, 4;
	setp.gt.s32 	%p33, %r106, -1;
	setp.lt.s32 	%p34, %r106, %r44;
	and.pred  	%p35, %p33, %p34;
	and.pred  	%p36, %p2, %p35;
	not.pred 	%p37, %p36;
	@%p37 bra 	$L__BB0_20;
	ld.global.f32 	%f54, [%rd3+16];
	ld.global.f32 	%f55, [%rd4+16];
	fma.rn.f32 	%f83, %f54, %f55, %f83;
$L__BB0_20:
	add.s32 	%r107, %r27, 5;
	setp.gt.s32 	%p38, %r107, -1;
	setp.lt.s32 	%p39, %r107, %r44;
	and.pred  	%p40, %p38, %p39;
	and.pred  	%p41, %p2, %p40;
	not.pred 	%p42, %p41;
	@%p42 bra 	$L__BB0_22;
	ld.global.f32 	%f56, [%rd3+20];
	ld.global.f32 	%f57, [%rd4+20];
	fma.rn.f32 	%f83, %f56, %f57, %f83;
$L__BB0_22:
	add.s32 	%r108, %r27, 6;
	setp.gt.s32 	%p43, %r108, -1;
	setp.lt.s32 	%p44, %r108, %r44;
	and.pred  	%p45, %p43, %p44;
	and.pred  	%p46, %p2, %p45;
	not.pred 	%p47, %p46;
	@%p47 bra 	$L__BB0_24;
	ld.global.f32 	%f58, [%rd3+24];
	ld.global.f32 	%f59, [%rd4+24];
	fma.rn.f32 	%f83, %f58, %f59, %f83;
$L__BB0_24:
	add.s32 	%r109, %r27, 7;
	setp.gt.s32 	%p48, %r109, -1;
	setp.lt.s32 	%p49, %r109, %r44;
	and.pred  	%p50, %p48, %p49;
	and.pred  	%p51, %p2, %p50;
	not.pred 	%p52, %p51;
	@%p52 bra 	$L__BB0_26;
	ld.global.f32 	%f60, [%rd3+28];
	ld.global.f32 	%f61, [%rd4+28];
	fma.rn.f32 	%f83, %f60, %f61, %f83;
$L__BB0_26:
	add.s32 	%r123, %r123, 8;
	setp.ne.s32 	%p53, %r123, %r15;
	mov.u32 	%r125, %r15;
	@%p53 bra 	$L__BB0_10;
$L__BB0_27:
	setp.eq.s32 	%p54, %r12, 0;
	@%p54 bra 	$L__BB0_48;
	setp.lt.u32 	%p55, %r13, 3;
	@%p55 bra 	$L__BB0_38;
	add.s32 	%r30, %r11, %r125;
	setp.gt.s32 	%p56, %r30, -1;
	setp.lt.s32 	%p57, %r30, %r44;
	and.pred  	%p58, %p56, %p57;
	and.pred  	%p60, %p2, %p58;
	add.s32 	%r110, %r30, %r24;
	mul.wide.s32 	%rd18, %r110, 4;
	add.s64 	%rd5, %rd2, %rd18;
	add.s32 	%r111, %r125, %r25;
	mul.wide.s32 	%rd19, %r111, 4;
	add.s64 	%rd6, %rd1, %rd19;
	not.pred 	%p61, %p60;
	@%p61 bra 	$L__BB0_31;
	ld.global.f32 	%f63, [%rd5];
	ld.global.f32 	%f64, [%rd6];
	fma.rn.f32 	%f83, %f63, %f64, %f83;
$L__BB0_31:
	add.s32 	%r112, %r30, 1;
	setp.gt.s32 	%p62, %r112, -1;
	setp.lt.s32 	%p63, %r112, %r44;
	and.pred  	%p64, %p62, %p63;
	and.pred  	%p65, %p2, %p64;
	not.pred 	%p66, %p65;
	@%p66 bra 	$L__BB0_33;
	ld.global.f32 	%f65, [%rd5+4];
	ld.global.f32 	%f66, [%rd6+4];
	fma.rn.f32 	%f83, %f65, %f66, %f83;
$L__BB0_33:
	add.s32 	%r113, %r30, 2;
	setp.gt.s32 	%p67, %r113, -1;
	setp.lt.s32 	%p68, %r113, %r44;
	and.pred  	%p69, %p67, %p68;
	and.pred  	%p70, %p2, %p69;
	not.pred 	%p71, %p70;
	@%p71 bra 	$L__BB0_35;
	ld.global.f32 	%f67, [%rd5+8];
	ld.global.f32 	%f68, [%rd6+8];
	fma.rn.f32 	%f83, %f67, %f68, %f83;
$L__BB0_35:
	add.s32 	%r114, %r30, 3;
	setp.gt.s32 	%p72, %r114, -1;
	setp.lt.s32 	%p73, %r114, %r44;
	and.pred  	%p74, %p72, %p73;
	and.pred  	%p75, %p2, %p74;
	not.pred 	%p76, %p75;
	@%p76 bra 	$L__BB0_37;
	ld.global.f32 	%f69, [%rd5+12];
	ld.global.f32 	%f70, [%rd6+12];
	fma.rn.f32 	%f83, %f69, %f70, %f83;
$L__BB0_37:
	add.s32 	%r125, %r125, 4;
$L__BB0_38:
	setp.eq.s32 	%p77, %r14, 0;
	@%p77 bra 	$L__BB0_48;
	setp.eq.s32 	%p78, %r14, 1;
	@%p78 bra 	$L__BB0_45;
	add.s32 	%r33, %r11, %r125;
	setp.gt.s32 	%p79, %r33, -1;
	setp.lt.s32 	%p80, %r33, %r44;
	and.pred  	%p81, %p79, %p80;
	and.pred  	%p82, %p2, %p81;
	add.s32 	%r115, %r33, %r24;
	mul.wide.s32 	%rd20, %r115, 4;
	add.s64 	%rd7, %rd2, %rd20;
	add.s32 	%r116, %r125, %r25;
	mul.wide.s32 	%rd21, %r116, 4;
	add.s64 	%rd8, %rd1, %rd21;
	not.pred 	%p83, %p82;
	@%p83 bra 	$L__BB0_42;
	ld.global.f32 	%f72, [%rd7];
	ld.global.f32 	%f73, [%rd8];
	fma.rn.f32 	%f83, %f72, %f73, %f83;
$L__BB0_42:
	add.s32 	%r117, %r33, 1;
	setp.gt.s32 	%p84, %r117, -1;
	setp.lt.s32 	%p85, %r117, %r44;
	and.pred  	%p86, %p84, %p85;
	and.pred  	%p87, %p2, %p86;
	not.pred 	%p88, %p87;
	@%p88 bra 	$L__BB0_44;
	ld.global.f32 	%f74, [%rd7+4];
	ld.global.f32 	%f75, [%rd8+4];
	fma.rn.f32 	%f83, %f74, %f75, %f83;
$L__BB0_44:
	add.s32 	%r125, %r125, 2;
$L__BB0_45:
	setp.eq.s32 	%p89, %r16, 0;
	@%p89 bra 	$L__BB0_48;
	add.s32 	%r36, %r11, %r125;
	setp.gt.s32 	%p90, %r36, -1;
	setp.lt.s32 	%p91, %r36, %r44;
	and.pred  	%p92, %p90, %p91;
	and.pred  	%p93, %p2, %p92;
	not.pred 	%p94, %p93;
	@%p94 bra 	$L__BB0_48;
	add.s32 	%r118, %r36, %r24;
	add.s32 	%r119, %r125, %r25;
	mul.wide.s32 	%rd22, %r118, 4;
	add.s64 	%rd23, %rd2, %rd22;
	ld.global.f32 	%f76, [%rd23];
	mul.wide.s32 	%rd24, %r119, 4;
	add.s64 	%rd25, %rd1, %rd24;
	ld.global.f32 	%f77, [%rd25];
	fma.rn.f32 	%f83, %f76, %f77, %f83;
$L__BB0_48:
	add.s32 	%r122, %r122, 1;
	setp.ne.s32 	%p95, %r122, %r46;
	@%p95 bra 	$L__BB0_8;
	add.s32 	%r121, %r121, 1;
	setp.ne.s32 	%p96, %r121, %r45;
	@%p96 bra 	$L__BB0_7;
	add.s32 	%r120, %r120, 1;
	setp.ne.s32 	%p97, %r120, %r40;
	@%p97 bra 	$L__BB0_6;
$L__BB0_51:
	ld.param.u64 	%rd29, [conv3d_kernel_param_3];
	cvta.to.global.u64 	%rd26, %rd29;
	mul.wide.s32 	%rd27, %r4, 4;
	add.s64 	%rd28, %rd26, %rd27;
	st.global.f32 	[%rd28], %f83;
$L__BB0_52:
	ret;

}


// ===== COMPILED SASS (sm_100) =====

	.target	sm_100

	.elftype	@"ET_EXEC"


//--------------------- .note.nv.tkinfo           --------------------------
	.section	.note.nv.tkinfo,"",@"SHT_NOTE"
	.sectionflags	@"SHF_NOTE_NV_TKINFO"
	.tkinfo
        /*0018*/ 	.word	0x00000002
        /*0030*/ 	.string	""
        /*0030*/ 	.string	"ptxas"
        /*0030*/ 	.string	"Cuda compilation tools, release 13.0, V13.0.88"
        /*0030*/ 	.string	"Build cuda_13.0.r13.0/compiler.36424714_0"
        /*0030*/ 	.string	"-arch sm_100 -m 64 "



//--------------------- .note.nv.cuinfo           --------------------------
	.section	.note.nv.cuinfo,"",@"SHT_NOTE"
	.sectionflags	@"SHF_NOTE_NV_CUINFO"
        /*0018*/ 	.short	0x0002
        /*001a*/ 	.short	0x0064
        /*001c*/ 	.short	0x0082
	.zero		2


//--------------------- .nv.info                  --------------------------
	.section	.nv.info,"",@"SHT_CUDA_INFO"
	.align	4


	//----- nvinfo : EIATTR_REGCOUNT
	.align		4
        /*0000*/ 	.byte	0x04, 0x2f
        /*0002*/ 	.short	(.L_1 - .L_0)
	.align		4
.L_0:
        /*0004*/ 	.word	index@(conv3d_kernel)
        /*0008*/ 	.word	0x0000001f


	//----- nvinfo : EIATTR_FRAME_SIZE
	.align		4
.L_1:
        /*000c*/ 	.byte	0x04, 0x11
        /*000e*/ 	.short	(.L_3 - .L_2)
	.align		4
.L_2:
        /*0010*/ 	.word	index@(conv3d_kernel)
        /*0014*/ 	.word	0x00000000


	//----- nvinfo : EIATTR_MIN_STACK_SIZE
	.align		4
.L_3:
        /*0018*/ 	.byte	0x04, 0x12
        /*001a*/ 	.short	(.L_5 - .L_4)
	.align		4
.L_4:
        /*001c*/ 	.word	index@(conv3d_kernel)
        /*0020*/ 	.word	0x00000000
.L_5:


//--------------------- .nv.compat                --------------------------
	.section	.nv.compat,"",@"SHT_CUDA_COMPAT_INFO"
	.align	4
        /*0000*/ 	.byte	0x02, 0x09, 0x00, 0x00, 0x02, 0x02, 0x01, 0x00, 0x02, 0x05, 0x05, 0x00, 0x03, 0x07, 0x01, 0x01
        /*0010*/ 	.byte	0x02, 0x03, 0x00, 0x00, 0x02, 0x06, 0x01, 0x00, 0x04, 0x0b, 0x08, 0x00, 0x09, 0x00, 0x00, 0x00
        /*0020*/ 	.byte	0x00, 0x00, 0x00, 0x00


//--------------------- .nv.info.conv3d_kernel    --------------------------
	.section	.nv.info.conv3d_kernel,"",@"SHT_CUDA_INFO"
	.sectionflags	@""
	.align	4


	//----- nvinfo : EIATTR_CUDA_API_VERSION
	.align		4
        /*0000*/ 	.byte	0x04, 0x37
        /*0002*/ 	.short	(.L_7 - .L_6)
.L_6:
        /*0004*/ 	.word	0x00000082


	//----- nvinfo : EIATTR_KPARAM_INFO
	.align		4
.L_7:
        /*0008*/ 	.byte	0x04, 0x17
        /*000a*/ 	.short	(.L_9 - .L_8)
.L_8:
        /*000c*/ 	.word	0x00000000
        /*0010*/ 	.short	0x0012
        /*0012*/ 	.short	0x0058
        /*0014*/ 	.byte	0x00, 0xf0, 0x11, 0x00


	//----- nvinfo : EIATTR_KPARAM_INFO
	.align		4
.L_9:
        /*0018*/ 	.byte	0x04, 0x17
        /*001a*/ 	.short	(.L_11 - .L_10)
.L_10:
        /*001c*/ 	.word	0x00000000
        /*0020*/ 	.short	0x0011
        /*0022*/ 	.short	0x0054
        /*0024*/ 	.byte	0x00, 0xf0, 0x11, 0x00


	//----- nvinfo : EIATTR_KPARAM_INFO
	.align		4
.L_11:
        /*0028*/ 	.byte	0x04, 0x17
        /*002a*/ 	.short	(.L_13 - .L_12)
.L_12:
        /*002c*/ 	.word	0x00000000
        /*0030*/ 	.short	0x0010
        /*0032*/ 	.short	0x0050
        /*0034*/ 	.byte	0x00, 0xf0, 0x11, 0x00


	//----- nvinfo : EIATTR_KPARAM_INFO
	.align		4
.L_13:
        /*0038*/ 	.byte	0x04, 0x17
        /*003a*/ 	.short	(.L_15 - .L_14)
.L_14:
        /*003c*/ 	.word	0x00000000
        /*0040*/ 	.short	0x000f
        /*0042*/ 	.short	0x004c
        /*0044*/ 	.byte	0x00, 0xf0, 0x11, 0x00


	//----- nvinfo : EIATTR_KPARAM_INFO
	.align		4
.L_15:
        /*0048*/ 	.byte	0x04, 0x17
        /*004a*/ 	.short	(.L_17 - .L_16)
.L_16:
        /*004c*/ 	.word	0x00000000
        /*0050*/ 	.short	0x000e
        /*0052*/ 	.short	0x0048
        /*0054*/ 	.byte	0x00, 0xf0, 0x11, 0x00


	//----- nvinfo : EIATTR_KPARAM_INFO
	.align		4
.L_17:
        /*0058*/ 	.byte	0x04, 0x17
        /*005a*/ 	.short	(.L_19 - .L_18)
.L_18:
        /*005c*/ 	.word	0x00000000
        /*0060*/ 	.short	0x000d
        /*0062*/ 	.short	0x0044
        /*0064*/ 	.byte	0x00, 0xf0, 0x11, 0x00


	//----- nvinfo : EIATTR_KPARAM_INFO
	.align		4
.L_19:
        /*0068*/ 	.byte	0x04, 0x17
        /*006a*/ 	.short	(.L_21 - .L_20)
.L_20:
        /*006c*/ 	.word	0x00000000
        /*0070*/ 	.short	0x000c
        /*0072*/ 	.short	0x0040
        /*0074*/ 	.byte	0x00, 0xf0, 0x11, 0x00


	//----- nvinfo : EIATTR_KPARAM_INFO
	.align		4
.L_21:
        /*0078*/ 	.byte	0x04, 0x17
        /*007a*/ 	.short	(.L_23 - .L_22)
.L_22:
        /*007c*/ 	.word	0x00000000
        /*0080*/ 	.short	0x000b
        /*0082*/ 	.short	0x003c
        /*0084*/ 	.byte	0x00, 0xf0, 0x11, 0x00


	//----- nvinfo : EIATTR_KPARAM_INFO
	.align		4
.L_23:
        /*0088*/ 	.byte	0x04, 0x17
        /*008a*/ 	.short	(.L_25 - .L_24)
.L_24:
        /*008c*/ 	.word	0x00000000
        /*0090*/ 	.short	0x000a
        /*0092*/ 	.short	0x0038
        /*0094*/ 	.byte	0x00, 0xf0, 0x11, 0x00


	//----- nvinfo : EIATTR_KPARAM_INFO
	.align		4
.L_25:
        /*0098*/ 	.byte	0x04, 0x17
        /*009a*/ 	.short	(.L_27 - .L_26)
.L_26:
        /*009c*/ 	.word	0x00000000
        /*00a0*/ 	.short	0x0009
        /*00a2*/ 	.short	0x0034
        /*00a4*/ 	.byte	0x00, 0xf0, 0x11, 0x00


	//----- nvinfo : EIATTR_KPARAM_INFO
	.align		4
.L_27:
        /*00a8*/ 	.byte	0x04, 0x17
        /*00aa*/ 	.short	(.L_29 - .L_28)
.L_28:
        /*00ac*/ 	.word	0x00000000
        /*00b0*/ 	.short	0x0008
        /*00b2*/ 	.short	0x0030
        /*00b4*/ 	.byte	0x00, 0xf0, 0x11, 0x00


	//----- nvinfo : EIATTR_KPARAM_INFO
	.align		4
.L_29:
        /*00b8*/ 	.byte	0x04, 0x17
        /*00ba*/ 	.short	(.L_31 - .L_30)
.L_30:
        /*00bc*/ 	.word	0x00000000
        /*00c0*/ 	.short	0x0007
        /*00c2*/ 	.short	0x002c
        /*00c4*/ 	.byte	0x00, 0xf0, 0x11, 0x00


	//----- nvinfo : EIATTR_KPARAM_INFO
	.align		4
.L_31:
        /*00c8*/ 	.byte	0x04, 0x17
        /*00ca*/ 	.short	(.L_33 - .L_32)
.L_32:
        /*00cc*/ 	.word	0x00000000
        /*00d0*/ 	.short	0x0006
        /*00d2*/ 	.short	0x0028
        /*00d4*/ 	.byte	0x00, 0xf0, 0x11, 0x00


	//----- nvinfo : EIATTR_KPARAM_INFO
	.align		4
.L_33:
        /*00d8*/ 	.byte	0x04, 0x17
        /*00da*/ 	.short	(.L_35 - .L_34)
.L_34:
        /*00dc*/ 	.word	0x00000000
        /*00e0*/ 	.short	0x0005
        /*00e2*/ 	.short	0x0024
        /*00e4*/ 	.byte	0x00, 0xf0, 0x11, 0x00


	//----- nvinfo : EIATTR_KPARAM_INFO
	.align		4
.L_35:
        /*00e8*/ 	.byte	0x04, 0x17
        /*00ea*/ 	.short	(.L_37 - .L_36)
.L_36:
        /*00ec*/ 	.word	0x00000000
        /*00f0*/ 	.short	0x0004
        /*00f2*/ 	.short	0x0020
        /*00f4*/ 	.byte	0x00, 0xf0, 0x11, 0x00


	//----- nvinfo : EIATTR_KPARAM_INFO
	.align		4
.L_37:
        /*00f8*/ 	.byte	0x04, 0x17
        /*00fa*/ 	.short	(.L_39 - .L_38)
.L_38:
        /*00fc*/ 	.word	0x00000000
        /*0100*/ 	.short	0x0003
        /*0102*/ 	.short	0x0018
        /*0104*/ 	.byte	0x00, 0xf5, 0x21, 0x00


	//----- nvinfo : EIATTR_KPARAM_INFO
	.align		4
.L_39:
        /*0108*/ 	.byte	0x04, 0x17
        /*010a*/ 	.short	(.L_41 - .L_40)
.L_40:
        /*010c*/ 	.word	0x00000000
        /*0110*/ 	.short	0x0002
        /*0112*/ 	.short	0x0010
        /*0114*/ 	.byte	0x00, 0xf5, 0x21, 0x00


	//----- nvinfo : EIATTR_KPARAM_INFO
	.align		4
.L_41:
        /*0118*/ 	.byte	0x04, 0x17
        /*011a*/ 	.short	(.L_43 - .L_42)
.L_42:
        /*011c*/ 	.word	0x00000000
        /*0120*/ 	.short	0x0001
        /*0122*/ 	.short	0x0008
        /*0124*/ 	.byte	0x00, 0xf5, 0x21, 0x00


	//----- nvinfo : EIATTR_KPARAM_INFO
	.align		4
.L_43:
        /*0128*/ 	.byte	0x04, 0x17
        /*012a*/ 	.short	(.L_45 - .L_44)
.L_44:
        /*012c*/ 	.word	0x00000000
        /*0130*/ 	.short	0x0000
        /*0132*/ 	.short	0x0000
        /*0134*/ 	.byte	0x00, 0xf5, 0x21, 0x00


	//----- nvinfo : EIATTR_SPARSE_MMA_MASK
	.align		4
.L_45:
        /*0138*/ 	.byte	0x03, 0x50
        /*013a*/ 	.short	0x0000


	//----- nvinfo : EIATTR_MAXREG_COUNT
	.align		4
        /*013c*/ 	.byte	0x03, 0x1b
        /*013e*/ 	.short	0x00ff


	//----- nvinfo : EIATTR_MERCURY_ISA_VERSION
	.align		4
        /*0140*/ 	.byte	0x03, 0x5f
        /*0142*/ 	.short	0x0101


	//----- nvinfo : EIATTR_VRC_CTA_INIT_COUNT
	.align		4
        /*0144*/ 	.byte	0x02, 0x4a
	.zero		1
	.zero		1


	//----- nvinfo : EIATTR_EXIT_INSTR_OFFSETS
	.align		4
        /*0148*/ 	.byte	0x04, 0x1c
        /*014a*/ 	.short	(.L_47 - .L_46)


	//   ....[0]....
.L_46:
        /*014c*/ 	.word	0x00000640


	//   ....[1]....
        /*0150*/ 	.word	0x00001ec0


	//----- nvinfo : EIATTR_CRS_STACK_SIZE
	.align		4
.L_47:
        /*0154*/ 	.byte	0x04, 0x1e
        /*0156*/ 	.short	(.L_49 - .L_48)
.L_48:
        /*0158*/ 	.word	0x00000000


	//----- nvinfo : EIATTR_CBANK_PARAM_SIZE
	.align		4
.L_49:
        /*015c*/ 	.byte	0x03, 0x19
        /*015e*/ 	.short	0x005c


	//----- nvinfo : EIATTR_PARAM_CBANK
	.align		4
        /*0160*/ 	.byte	0x04, 0x0a
        /*0162*/ 	.short	(.L_51 - .L_50)
	.align		4
.L_50:
        /*0164*/ 	.word	index@(.nv.constant0.conv3d_kernel)
        /*0168*/ 	.short	0x0380
        /*016a*/ 	.short	0x005c


	//----- nvinfo : EIATTR_SW_WAR
	.align		4
.L_51:
        /*016c*/ 	.byte	0x04, 0x36
        /*016e*/ 	.short	(.L_53 - .L_52)
.L_52:
        /*0170*/ 	.word	0x00000008
.L_53:


//--------------------- .nv.callgraph             --------------------------
	.section	.nv.callgraph,"",@"SHT_CUDA_CALLGRAPH"
	.align	4
	.sectionentsize	8
	.align		4
        /*0000*/ 	.word	0x00000000
	.align		4
        /*0004*/ 	.word	0xffffffff
	.align		4
        /*0008*/ 	.word	0x00000000
	.align		4
        /*000c*/ 	.word	0xfffffffe
	.align		4
        /*0010*/ 	.word	0x00000000
	.align		4
        /*0014*/ 	.word	0xfffffffd
	.align		4
        /*0018*/ 	.word	0x00000000
	.align		4
        /*001c*/ 	.word	0xfffffffc


//--------------------- .text.conv3d_kernel       --------------------------
	.section	.text.conv3d_kernel,"ax",@progbits
	.align	128
        .global         conv3d_kernel
        .type           conv3d_kernel,@function
        .size           conv3d_kernel,(.L_x_11 - conv3d_kernel)
        .other          conv3d_kernel,@"STO_CUDA_ENTRY STV_DEFAULT"
conv3d_kernel:
.text.conv3d_kernel:
[----:B------:R-:W-:Y:S08]  /*0000*/  LDC R1, c[0x0][0x37c] ;  /* 0x0000df00ff017b82 */ /* 0x000ff00000000800 */
[----:B------:R-:W0:Y:S01]  /*0010*/  LDC R0, c[0x0][0x3c4] ;  /* 0x0000f100ff007b82 */ /* 0x000e220000000800 */
[----:B------:R-:W1:Y:S01]  /*0020*/  LDCU UR5, c[0x0][0x3b0] ;  /* 0x00007600ff0577ac */ /* 0x000e620008000800 */
[----:B------:R-:W2:Y:S06]  /*0030*/  LDCU UR10, c[0x0][0x3ac] ;  /* 0x00007580ff0a77ac */ /* 0x000eac0008000800 */
[----:B------:R-:W3:Y:S01]  /*0040*/  LDC R2, c[0x0][0x3c8] ;  /* 0x0000f200ff027b82 */ /* 0x000ee20000000800 */
[----:B------:R-:W2:Y:S01]  /*0050*/  LDCU UR11, c[0x0][0x3b8] ;  /* 0x00007700ff0b77ac */ /* 0x000ea20008000800 */
[----:B------:R-:W4:Y:S06]  /*0060*/  LDCU UR6, c[0x0][0x3b4] ;  /* 0x00007680ff0677ac */ /* 0x000f2c0008000800 */
[----:B------:R-:W5:Y:S01]  /*0070*/  LDC R3, c[0x0][0x3cc] ;  /* 0x0000f300ff037b82 */ /* 0x000f620000000800 */
[----:B0-----:R-:W-:-:S07]  /*0080*/  IABS R15, R0 ;  /* 0x00000000000f7213 */ /* 0x001fce0000000000 */
[----:B------:R-:W1:Y:S01]  /*0090*/  LDC R4, c[0x0][0x3bc] ;  /* 0x0000ef00ff047b82 */ /* 0x000e620000000800 */
[----:B--2---:R-:W-:Y:S01]  /*00a0*/  UIADD3 UR4, UPT, UPT, UR10, -UR11, URZ ;  /* 0x8000000b0a047290 */ /* 0x004fe2000fffe0ff */
[----:B------:R-:W0:Y:S01]  /*00b0*/  I2F.RP R6, R15 ;  /* 0x0000000f00067306 */ /* 0x000e220000209400 */
[----:B---3--:R-:W-:-:S05]  /*00c0*/  IABS R14, R2 ;  /* 0x00000002000e7213 */ /* 0x008fca0000000000 */
[----:B------:R-:W4:Y:S02]  /*00d0*/  LDC R7, c[0x0][0x3c0] ;  /* 0x0000f000ff077b82 */ /* 0x000f240000000800 */
[----:B------:R-:W2:Y:S01]  /*00e0*/  I2F.RP R9, R14 ;  /* 0x0000000e00097306 */ /* 0x000ea20000209400 */
[----:B-----5:R-:W-:-:S05]  /*00f0*/  IABS R8, R3 ;  /* 0x0000000300087213 */ /* 0x020fca0000000000 */
[----:B------:R-:W3:Y:S02]  /*0100*/  LDC R5, c[0x0][0x3d0] ;  /* 0x0000f400ff057b82 */ /* 0x000ee40000000800 */
[----:B------:R-:W5:Y:S08]  /*0110*/  I2F.RP R10, R8 ;  /* 0x00000008000a7306 */ /* 0x000f700000209400 */
[----:B0-----:R-:W0:Y:S01]  /*0120*/  MUFU.RCP R6, R6 ;  /* 0x0000000600067308 */ /* 0x001e220000001000 */
[----:B----4-:R-:W-:-:S07]  /*0130*/  IADD3 R23, PT, PT, -R7, UR6, RZ ;  /* 0x0000000607177c10 */ /* 0x010fce000fffe1ff */
[----:B--2---:R-:W2:Y:S01]  /*0140*/  MUFU.RCP R9, R9 ;  /* 0x0000000900097308 */ /* 0x004ea20000001000 */
[----:B---3--:R-:W-:Y:S01]  /*0150*/  LEA R19, R5, UR4, 0x1 ;  /* 0x0000000405137c11 */ /* 0x008fe2000f8e08ff */
[----:B------:R-:W3:Y:S06]  /*0160*/  S2UR UR4, SR_CTAID.X ;  /* 0x00000000000479c3 */ /* 0x000eec0000002500 */
[----:B-----5:R-:W4:Y:S01]  /*0170*/  MUFU.RCP R10, R10 ;  /* 0x0000000a000a7308 */ /* 0x020f220000001000 */
[----:B0-----:R-:W-:Y:S02]  /*0180*/  VIADD R16, R6, 0xffffffe ;  /* 0x0ffffffe06107836 */ /* 0x001fe40000000000 */
[----:B------:R-:W0:Y:S05]  /*0190*/  LDC R6, c[0x0][0x3d8] ;  /* 0x0000f600ff067b82 */ /* 0x000e2a0000000800 */
[----:B------:R5:W1:Y:S01]  /*01a0*/  F2I.FTZ.U32.TRUNC.NTZ R17, R16 ;  /* 0x0000001000117305 */ /* 0x000a62000021f000 */
[----:B--2---:R-:W-:-:S02]  /*01b0*/  VIADD R12, R9, 0xffffffe ;  /* 0x0ffffffe090c7836 */ /* 0x004fc40000000000 */
[----:B------:R-:W2:Y:S05]  /*01c0*/  LDC R9, c[0x0][0x3d4] ;  /* 0x0000f500ff097b82 */ /* 0x000eaa0000000800 */
[----:B------:R3:W3:Y:S01]  /*01d0*/  F2I.FTZ.U32.TRUNC.NTZ R13, R12 ;  /* 0x0000000c000d7305 */ /* 0x0006e2000021f000 */
[----:B----4-:R-:W-:Y:S02]  /*01e0*/  VIADD R11, R10, 0xffffffe ;  /* 0x0ffffffe0a0b7836 */ /* 0x010fe40000000000 */
[----:B-----5:R-:W-:Y:S02]  /*01f0*/  HFMA2 R16, -RZ, RZ, 0, 0 ;  /* 0x00000000ff107431 */ /* 0x020fe400000001ff */
[----:B-1----:R-:W-:-:S03]  /*0200*/  IMAD.MOV R10, RZ, RZ, -R17 ;  /* 0x000000ffff0a7224 */ /* 0x002fc600078e0a11 */
[----:B------:R-:W1:Y:S01]  /*0210*/  F2I.FTZ.U32.TRUNC.NTZ R11, R11 ;  /* 0x0000000b000b7305 */ /* 0x000e62000021f000 */
[----:B---3--:R-:W-:Y:S02]  /*0220*/  IMAD.MOV.U32 R12, RZ, RZ, RZ ;  /* 0x000000ffff0c7224 */ /* 0x008fe400078e00ff */
[----:B------:R-:W-:Y:S01]  /*0230*/  IMAD R21, R10, R15, RZ ;  /* 0x0000000f0a157224 */ /* 0x000fe200078e02ff */
[----:B------:R-:W-:Y:S01]  /*0240*/  IADD3 R10, PT, PT, -R4, UR5, RZ ;  /* 0x00000005040a7c10 */ /* 0x000fe2000fffe1ff */
[----:B------:R-:W3:Y:S01]  /*0250*/  LDCU UR5, c[0x0][0x3a0] ;  /* 0x00007400ff0577ac */ /* 0x000ee20008000800 */
[----:B------:R-:W-:Y:S02]  /*0260*/  IMAD.MOV R25, RZ, RZ, -R13 ;  /* 0x000000ffff197224 */ /* 0x000fe400078e0a0d */
[----:B------:R-:W-:Y:S01]  /*0270*/  IMAD.HI.U32 R21, R17, R21, R16 ;  /* 0x0000001511157227 */ /* 0x000fe200078e0010 */
[----:B------:R-:W-:Y:S02]  /*0280*/  IABS R16, R19 ;  /* 0x0000001300107213 */ /* 0x000fe40000000000 */
[----:B------:R-:W-:Y:S01]  /*0290*/  LOP3.LUT R19, R19, R0, RZ, 0x3c, !PT ;  /* 0x0000000013137212 */ /* 0x000fe200078e3cff */
[----:B------:R-:W-:-:S02]  /*02a0*/  IMAD R25, R25, R14, RZ ;  /* 0x0000000e19197224 */ /* 0x000fc400078e02ff */
[----:B--2---:R-:W-:Y:S01]  /*02b0*/  IMAD R17, R9, 0x2, R10 ;  /* 0x0000000209117824 */ /* 0x004fe200078e020a */
[----:B------:R-:W-:Y:S01]  /*02c0*/  ISETP.GE.AND P1, PT, R19, RZ, PT ;  /* 0x000000ff1300720c */ /* 0x000fe20003f26270 */
[----:B-1----:R-:W-:Y:S02]  /*02d0*/  IMAD.MOV R27, RZ, RZ, -R11 ;  /* 0x000000ffff1b7224 */ /* 0x002fe400078e0a0b */
[----:B------:R-:W-:Y:S01]  /*02e0*/  IMAD.HI.U32 R18, R13, R25, R12 ;  /* 0x000000190d127227 */ /* 0x000fe200078e000c */
[----:B0-----:R-:W-:Y:S02]  /*02f0*/  LEA R12, R6, R23, 0x1 ;  /* 0x00000017060c7211 */ /* 0x001fe400078e08ff */
[----:B------:R-:W-:Y:S01]  /*0300*/  IABS R13, R17 ;  /* 0x00000011000d7213 */ /* 0x000fe20000000000 */
[----:B------:R-:W-:Y:S01]  /*0310*/  IMAD R23, R27, R8, RZ ;  /* 0x000000081b177224 */ /* 0x000fe200078e02ff */
[----:B------:R-:W-:Y:S01]  /*0320*/  LOP3.LUT R17, R17, R2, RZ, 0x3c, !PT ;  /* 0x0000000211117212 */ /* 0x000fe200078e3cff */
[----:B------:R-:W-:-:S02]  /*0330*/  IMAD.MOV.U32 R10, RZ, RZ, RZ ;  /* 0x000000ffff0a7224 */ /* 0x000fc400078e00ff */
[----:B------:R-:W-:Y:S01]  /*0340*/  IMAD.HI.U32 R22, R21, R16, RZ ;  /* 0x0000001015167227 */ /* 0x000fe200078e00ff */
[----:B------:R-:W-:Y:S02]  /*0350*/  IABS R21, R12 ;  /* 0x0000000c00157213 */ /* 0x000fe40000000000 */
[----:B------:R-:W-:Y:S01]  /*0360*/  ISETP.GE.AND P3, PT, R17, RZ, PT ;  /* 0x000000ff1100720c */ /* 0x000fe20003f66270 */
[----:B------:R-:W-:Y:S01]  /*0370*/  IMAD.HI.U32 R11, R11, R23, R10 ;  /* 0x000000170b0b7227 */ /* 0x000fe200078e000a */
[----:B------:R-:W-:-:S03]  /*0380*/  LOP3.LUT R12, R12, R3, RZ, 0x3c, !PT ;  /* 0x000000030c0c7212 */ /* 0x000fc600078e3cff */
[----:B------:R-:W-:-:S04]  /*0390*/  IMAD.HI.U32 R10, R18, R13, RZ ;  /* 0x0000000d120a7227 */ /* 0x000fc800078e00ff */
[----:B------:R-:W-:Y:S02]  /*03a0*/  IMAD.MOV R18, RZ, RZ, -R10 ;  /* 0x000000ffff127224 */ /* 0x000fe400078e0a0a */
[----:B------:R-:W-:Y:S02]  /*03b0*/  IMAD.MOV R20, RZ, RZ, -R22 ;  /* 0x000000ffff147224 */ /* 0x000fe400078e0a16 */
[C---:B------:R-:W-:Y:S02]  /*03c0*/  IMAD R13, R14.reuse, R18, R13 ;  /* 0x000000120e0d7224 */ /* 0x040fe400078e020d */
[----:B------:R-:W-:Y:S01]  /*03d0*/  IMAD.HI.U32 R11, R11, R21, RZ ;  /* 0x000000150b0b7227 */ /* 0x000fe200078e00ff */
[----:B------:R-:W3:Y:S02]  /*03e0*/  LDC R18, c[0x0][0x3a8] ;  /* 0x0000ea00ff127b82 */ /* 0x000ee40000000800 */
[----:B------:R-:W-:Y:S01]  /*03f0*/  ISETP.GT.U32.AND P6, PT, R14, R13, PT ;  /* 0x0000000d0e00720c */ /* 0x000fe20003fc4070 */
[----:B------:R-:W-:-:S02]  /*0400*/  IMAD R16, R15, R20, R16 ;  /* 0x000000140f107224 */ /* 0x000fc400078e0210 */
[----:B------:R-:W-:-:S03]  /*0410*/  IMAD.MOV R20, RZ, RZ, -R11 ;  /* 0x000000ffff147224 */ /* 0x000fc600078e0a0b */
[----:B------:R-:W-:Y:S01]  /*0420*/  ISETP.GT.U32.AND P0, PT, R15, R16, PT ;  /* 0x000000100f00720c */ /* 0x000fe20003f04070 */
[----:B------:R-:W-:-:S05]  /*0430*/  IMAD R21, R8, R20, R21 ;  /* 0x0000001408157224 */ /* 0x000fca00078e0215 */
[----:B------:R-:W-:Y:S01]  /*0440*/  ISETP.GT.U32.AND P5, PT, R8, R21, PT ;  /* 0x000000150800720c */ /* 0x000fe20003fa4070 */
[----:B------:R-:W-:Y:S01]  /*0450*/  @!P6 IMAD.IADD R13, R13, 0x1, -R14 ;  /* 0x000000010d0de824 */ /* 0x000fe200078e0a0e */
[----:B------:R-:W-:Y:S02]  /*0460*/  @!P6 IADD3 R10, PT, PT, R10, 0x1, RZ ;  /* 0x000000010a0ae810 */ /* 0x000fe40007ffe0ff */
[----:B------:R-:W-:Y:S02]  /*0470*/  ISETP.NE.AND P6, PT, R0, RZ, PT ;  /* 0x000000ff0000720c */ /* 0x000fe40003fc5270 */
[----:B------:R-:W-:Y:S01]  /*0480*/  ISETP.GE.U32.AND P4, PT, R13, R14, PT ;  /* 0x0000000e0d00720c */ /* 0x000fe20003f86070 */
[----:B------:R-:W-:Y:S01]  /*0490*/  @!P0 VIADD R22, R22, 0x1 ;  /* 0x0000000116168836 */ /* 0x000fe20000000000 */
[----:B------:R-:W-:Y:S01]  /*04a0*/  @!P0 IADD3 R16, PT, PT, R16, -R15, RZ ;  /* 0x8000000f10108210 */ /* 0x000fe20007ffe0ff */
[----:B---3--:R-:W-:-:S03]  /*04b0*/  IMAD R13, R18, UR5, RZ ;  /* 0x00000005120d7c24 */ /* 0x008fc6000f8e02ff */
[----:B------:R-:W-:Y:S01]  /*04c0*/  ISETP.GE.U32.AND P2, PT, R16, R15, PT ;  /* 0x0000000f1000720c */ /* 0x000fe20003f46070 */
[----:B------:R-:W-:Y:S01]  /*04d0*/  @!P5 IMAD.IADD R21, R21, 0x1, -R8 ;  /* 0x000000011515d824 */ /* 0x000fe200078e0a08 */
[----:B------:R-:W0:Y:S01]  /*04e0*/  S2R R15, SR_TID.X ;  /* 0x00000000000f7919 */ /* 0x000e220000002100 */
[----:B------:R-:W-:Y:S01]  /*04f0*/  @!P5 VIADD R11, R11, 0x1 ;  /* 0x000000010b0bd836 */ /* 0x000fe20000000000 */
[----:B------:R-:W-:Y:S02]  /*0500*/  ISETP.NE.AND P5, PT, R3, RZ, PT ;  /* 0x000000ff0300720c */ /* 0x000fe40003fa5270 */
[----:B------:R-:W-:Y:S01]  /*0510*/  ISETP.GE.U32.AND P0, PT, R21, R8, PT ;  /* 0x000000081500720c */ /* 0x000fe20003f06070 */
[----:B------:R-:W-:Y:S01]  /*0520*/  @P4 VIADD R10, R10, 0x1 ;  /* 0x000000010a0a4836 */ /* 0x000fe20000000000 */
[----:B------:R-:W0:Y:S01]  /*0530*/  LDC R8, c[0x0][0x360] ;  /* 0x0000d800ff087b82 */ /* 0x000e220000000800 */
[----:B------:R-:W-:-:S03]  /*0540*/  ISETP.NE.AND P4, PT, R2, RZ, PT ;  /* 0x000000ff0200720c */ /* 0x000fc60003f85270 */
[----:B------:R-:W-:Y:S01]  /*0550*/  MOV R16, R10 ;  /* 0x0000000a00107202 */ /* 0x000fe20000000f00 */
[----:B------:R-:W-:Y:S01]  /*0560*/  @P2 VIADD R22, R22, 0x1 ;  /* 0x0000000116162836 */ /* 0x000fe20000000000 */
[----:B------:R-:W-:-:S03]  /*0570*/  ISETP.GE.AND P2, PT, R12, RZ, PT ;  /* 0x000000ff0c00720c */ /* 0x000fc60003f46270 */
[----:B------:R-:W-:Y:S01]  /*0580*/  @!P1 IMAD.MOV R22, RZ, RZ, -R22 ;  /* 0x000000ffff169224 */ /* 0x000fe200078e0a16 */
[----:B------:R-:W-:Y:S01]  /*0590*/  @!P6 LOP3.LUT R22, RZ, R0, RZ, 0x33, !PT ;  /* 0x00000000ff16e212 */ /* 0x000fe200078e33ff */
[----:B------:R-:W-:Y:S02]  /*05a0*/  @P0 VIADD R11, R11, 0x1 ;  /* 0x000000010b0b0836 */ /* 0x000fe40000000000 */
[----:B------:R-:W-:Y:S01]  /*05b0*/  @!P3 IMAD.MOV R16, RZ, RZ, -R16 ;  /* 0x000000ffff10b224 */ /* 0x000fe200078e0a10 */
[----:B------:R-:W-:Y:S01]  /*05c0*/  @!P4 LOP3.LUT R16, RZ, R2, RZ, 0x33, !PT ;  /* 0x00000002ff10c212 */ /* 0x000fe200078e33ff */
[----:B------:R-:W-:-:S04]  /*05d0*/  IMAD R13, R22, R13, R13 ;  /* 0x0000000d160d7224 */ /* 0x000fc800078e020d */
[----:B------:R-:W-:Y:S01]  /*05e0*/  @!P2 IMAD.MOV R11, RZ, RZ, -R11 ;  /* 0x000000ffff0ba224 */ /* 0x000fe200078e0a0b */
[----:B------:R-:W-:Y:S01]  /*05f0*/  @!P5 LOP3.LUT R11, RZ, R3, RZ, 0x33, !PT ;  /* 0x00000003ff0bd212 */ /* 0x000fe200078e33ff */
[----:B------:R-:W-:-:S04]  /*0600*/  IMAD R10, R16, R13, R13 ;  /* 0x0000000d100a7224 */ /* 0x000fc800078e020d */
[----:B------:R-:W-:Y:S02]  /*0610*/  IMAD R13, R11, R10, R10 ;  /* 0x0000000a0b0d7224 */ /* 0x000fe400078e020a */
[----:B0-----:R-:W-:-:S05]  /*0620*/  IMAD R8, R8, UR4, R15 ;  /* 0x0000000408087c24 */ /* 0x001fca000f8e020f */
[----:B------:R-:W-:-:S13]  /*0630*/  ISETP.GE.AND P0, PT, R8, R13, PT ;  /* 0x0000000d0800720c */ /* 0x000fda0003f06270 */
[----:B------:R-:W-:Y:S05]  /*0640*/  @P0 EXIT ;  /* 0x000000000000094d */ /* 0x000fea0003800000 */
[----:B------:R-:W-:Y:S01]  /*0650*/  IADD3 R14, PT, PT, R11, 0x1, RZ ;  /* 0x000000010b0e7810 */ /* 0x000fe20007ffe0ff */
[----:B------:R-:W-:Y:S01]  /*0660*/  VIADD R19, R16, 0x1 ;  /* 0x0000000110137836 */ /* 0x000fe20000000000 */
[----:B------:R-:W0:Y:S01]  /*0670*/  LDCU.64 UR4, c[0x0][0x390] ;  /* 0x00007200ff0477ac */ /* 0x000e220008000a00 */
[----:B------:R-:W-:Y:S01]  /*0680*/  VIADD R22, R22, 0x1 ;  /* 0x0000000116167836 */ /* 0x000fe20000000000 */
[-C--:B------:R-:W-:Y:S01]  /*0690*/  IABS R10, R14.reuse ;  /* 0x0000000e000a7213 */ /* 0x080fe20000000000 */
[-C--:B------:R-:W-:Y:S01]  /*06a0*/  IMAD R25, R19, R14.reuse, RZ ;  /* 0x0000000e13197224 */ /* 0x080fe200078e02ff */
[----:B------:R-:W-:Y:S01]  /*06b0*/  IABS R21, R19 ;  /* 0x0000001300157213 */ /* 0x000fe20000000000 */
[----:B------:R-:W1:Y:S01]  /*06c0*/  LDCU.64 UR8, c[0x0][0x358] ;  /* 0x00006b00ff0877ac */ /* 0x000e620008000a00 */
[----:B------:R-:W2:Y:S01]  /*06d0*/  I2F.RP R11, R10 ;  /* 0x0000000a000b7306 */ /* 0x000ea20000209400 */
[----:B------:R-:W-:Y:S02]  /*06e0*/  IABS R17, R14 ;  /* 0x0000000e00117213 */ /* 0x000fe40000000000 */
[----:B------:R-:W-:-:S05]  /*06f0*/  IABS R24, R25 ;  /* 0x0000001900187213 */ /* 0x000fca0000000000 */
[----:B------:R-:W3:Y:S08]  /*0700*/  I2F.RP R16, R21 ;  /* 0x0000001500107306 */ /* 0x000ef00000209400 */
[----:B--2---:R-:W2:Y:S08]  /*0710*/  MUFU.RCP R11, R11 ;  /* 0x0000000b000b7308 */ /* 0x004eb00000001000 */
[----:B---3--:R-:W-:Y:S01]  /*0720*/  MUFU.RCP R16, R16 ;  /* 0x0000001000107308 */ /* 0x008fe20000001000 */
[----:B--2---:R-:W-:Y:S01]  /*0730*/  VIADD R12, R11, 0xffffffe ;  /* 0x0ffffffe0b0c7836 */ /* 0x004fe20000000000 */
[----:B------:R-:W-:-:S06]  /*0740*/  IABS R11, R8 ;  /* 0x00000008000b7213 */ /* 0x000fcc0000000000 */
[----:B------:R2:W3:Y:S02]  /*0750*/  F2I.FTZ.U32.TRUNC.NTZ R13, R12 ;  /* 0x0000000c000d7305 */ /* 0x0004e4000021f000 */
[----:B--2---:R-:W-:Y:S01]  /*0760*/  MOV R12, RZ ;  /* 0x000000ff000c7202 */ /* 0x004fe20000000f00 */
[----:B---3--:R-:W-:-:S04]  /*0770*/  IMAD.MOV R15, RZ, RZ, -R13 ;  /* 0x000000ffff0f7224 */ /* 0x008fc800078e0a0d */
[----:B------:R-:W-:-:S04]  /*0780*/  IMAD R15, R15, R10, RZ ;  /* 0x0000000a0f0f7224 */ /* 0x000fc800078e02ff */
[----:B------:R-:W-:-:S04]  /*0790*/  IMAD.HI.U32 R12, R13, R15, R12 ;  /* 0x0000000f0d0c7227 */ /* 0x000fc800078e000c */
[----:B------:R-:W-:Y:S02]  /*07a0*/  IMAD.MOV R13, RZ, RZ, -R17 ;  /* 0x000000ffff0d7224 */ /* 0x000fe400078e0a11 */
[----:B------:R-:W-:Y:S01]  /*07b0*/  IMAD.HI.U32 R12, R12, R11, RZ ;  /* 0x0000000b0c0c7227 */ /* 0x000fe200078e00ff */
[----:B------:R-:W2:Y:S03]  /*07c0*/  I2F.RP R17, R24 ;  /* 0x0000001800117306 */ /* 0x000ea60000209400 */
[----:B------:R-:W-:Y:S02]  /*07d0*/  IMAD R13, R12, R13, R11 ;  /* 0x0000000d0c0d7224 */ /* 0x000fe400078e020b */
[----:B------:R-:W-:Y:S01]  /*07e0*/  VIADD R15, R16, 0xffffffe ;  /* 0x0ffffffe100f7836 */ /* 0x000fe20000000000 */
[----:B------:R-:W-:Y:S02]  /*07f0*/  LOP3.LUT R16, R8, R14, RZ, 0x3c, !PT ;  /* 0x0000000e08107212 */ /* 0x000fe400078e3cff */
[----:B------:R-:W-:-:S02]  /*0800*/  ISETP.GT.U32.AND P1, PT, R10, R13, PT ;  /* 0x0000000d0a00720c */ /* 0x000fc40003f24070 */
[----:B------:R-:W-:Y:S01]  /*0810*/  ISETP.GE.AND P2, PT, R16, RZ, PT ;  /* 0x000000ff1000720c */ /* 0x000fe20003f46270 */
[----:B------:R-:W3:Y:S08]  /*0820*/  F2I.FTZ.U32.TRUNC.NTZ R15, R15 ;  /* 0x0000000f000f7305 */ /* 0x000ef0000021f000 */
[----:B--2---:R-:W2:Y:S02]  /*0830*/  MUFU.RCP R17, R17 ;  /* 0x0000001100117308 */ /* 0x004ea40000001000 */
[----:B------:R-:W-:Y:S01]  /*0840*/  @!P1 IMAD.IADD R13, R13, 0x1, -R10 ;  /* 0x000000010d0d9824 */ /* 0x000fe200078e0a0a */
[----:B------:R-:W-:-:S02]  /*0850*/  @!P1 IADD3 R12, PT, PT, R12, 0x1, RZ ;  /* 0x000000010c0c9810 */ /* 0x000fc40007ffe0ff */
[----:B------:R-:W-:Y:S02]  /*0860*/  ISETP.NE.AND P1, PT, R14, RZ, PT ;  /* 0x000000ff0e00720c */ /* 0x000fe40003f25270 */
[----:B------:R-:W-:Y:S01]  /*0870*/  ISETP.GE.U32.AND P0, PT, R13, R10, PT ;  /* 0x0000000a0d00720c */ /* 0x000fe20003f06070 */
[----:B---3--:R-:W-:-:S04]  /*0880*/  IMAD.MOV R20, RZ, RZ, -R15 ;  /* 0x000000ffff147224 */ /* 0x008fc800078e0a0f */
[----:B------:R-:W-:Y:S01]  /*0890*/  IMAD R27, R20, R21, RZ ;  /* 0x00000015141b7224 */ /* 0x000fe200078e02ff */
[----:B------:R-:W-:Y:S01]  /*08a0*/  IABS R20, R19 ;  /* 0x0000001300147213 */ /* 0x000fe20000000000 */
[----:B--2---:R-:W-:-:S04]  /*08b0*/  VIADD R16, R17, 0xffffffe ;  /* 0x0ffffffe11107836 */ /* 0x004fc80000000000 */
[----:B------:R-:W-:Y:S02]  /*08c0*/  IMAD.MOV R20, RZ, RZ, -R20 ;  /* 0x000000ffff147224 */ /* 0x000fe400078e0a14 */
[----:B------:R-:W-:Y:S01]  /*08d0*/  @P0 VIADD R12, R12, 0x1 ;  /* 0x000000010c0c0836 */ /* 0x000fe20000000000 */
[----:B------:R2:W3:Y:S04]  /*08e0*/  F2I.FTZ.U32.TRUNC.NTZ R17, R16 ;  /* 0x0000001000117305 */ /* 0x0004e8000021f000 */
[----:B------:R-:W-:Y:S02]  /*08f0*/  MOV R23, R12 ;  /* 0x0000000c00177202 */ /* 0x000fe40000000f00 */
[----:B------:R-:W-:Y:S01]  /*0900*/  LOP3.LUT R12, RZ, R14, RZ, 0x33, !PT ;  /* 0x0000000eff0c7212 */ /* 0x000fe200078e33ff */
[----:B------:R-:W-:-:S02]  /*0910*/  IMAD.MOV.U32 R14, RZ, RZ, RZ ;  /* 0x000000ffff0e7224 */ /* 0x000fc400078e00ff */
[----:B------:R-:W-:Y:S02]  /*0920*/  @!P2 IMAD.MOV R23, RZ, RZ, -R23 ;  /* 0x000000ffff17a224 */ /* 0x000fe400078e0a17 */
[----:B------:R-:W-:-:S03]  /*0930*/  IMAD.HI.U32 R14, R15, R27, R14 ;  /* 0x0000001b0f0e7227 */ /* 0x000fc600078e000e */
[----:B------:R-:W-:Y:S01]  /*0940*/  SEL R23, R12, R23, !P1 ;  /* 0x000000170c177207 */ /* 0x000fe20004800000 */
[----:B--2---:R-:W-:Y:S01]  /*0950*/  IMAD.MOV.U32 R16, RZ, RZ, RZ ;  /* 0x000000ffff107224 */ /* 0x004fe200078e00ff */
[----:B---3--:R-:W-:Y:S02]  /*0960*/  IADD3 R27, PT, PT, RZ, -R17, RZ ;  /* 0x80000011ff1b7210 */ /* 0x008fe40007ffe0ff */
[----:B------:R-:W-:-:S05]  /*0970*/  IABS R15, R23 ;  /* 0x00000017000f7213 */ /* 0x000fca0000000000 */
[----:B------:R-:W-:-:S04]  /*0980*/  IMAD.HI.U32 R14, R14, R15, RZ ;  /* 0x0000000f0e0e7227 */ /* 0x000fc800078e00ff */
[----:B------:R-:W-:Y:S01]  /*0990*/  IMAD R20, R14, R20, R15 ;  /* 0x000000140e147224 */ /* 0x000fe200078e020f */
[----:B------:R-:W-:Y:S01]  /*09a0*/  IABS R14, R25 ;  /* 0x00000019000e7213 */ /* 0x000fe20000000000 */
[----:B------:R-:W-:-:S03]  /*09b0*/  IMAD R15, R27, R24, RZ ;  /* 0x000000181b0f7224 */ /* 0x000fc600078e02ff */
[----:B------:R-:W-:Y:S01]  /*09c0*/  ISETP.GT.U32.AND P5, PT, R21, R20, PT ;  /* 0x000000141500720c */ /* 0x000fe20003fa4070 */
[----:B------:R-:W-:Y:S01]  /*09d0*/  IMAD.HI.U32 R26, R17, R15, R16 ;  /* 0x0000000f111a7227 */ /* 0x000fe200078e0010 */
[----:B------:R-:W-:-:S03]  /*09e0*/  IABS R16, R22 ;  /* 0x0000001600107213 */ /* 0x000fc60000000000 */
[----:B------:R-:W-:Y:S01]  /*09f0*/  IMAD.MOV R17, RZ, RZ, -R14 ;  /* 0x000000ffff117224 */ /* 0x000fe200078e0a0e */
[----:B------:R-:W2:Y:S01]  /*0a00*/  I2F.RP R27, R16 ;  /* 0x00000010001b7306 */ /* 0x000ea20000209400 */
[----:B------:R-:W-:Y:S01]  /*0a10*/  IMAD.HI.U32 R26, R26, R11, RZ ;  /* 0x0000000b1a1a7227 */ /* 0x000fe200078e00ff */
[----:B------:R-:W-:-:S03]  /*0a20*/  LOP3.LUT R14, R8, R25, RZ, 0x3c, !PT ;  /* 0x00000019080e7212 */ /* 0x000fc600078e3cff */
[----:B------:R-:W-:Y:S01]  /*0a30*/  IMAD R17, R26, R17, R11 ;  /* 0x000000111a117224 */ /* 0x000fe200078e020b */
[----:B------:R-:W-:Y:S01]  /*0a40*/  ISETP.GE.AND P3, PT, R14, RZ, PT ;  /* 0x000000ff0e00720c */ /* 0x000fe20003f66270 */
[----:B------:R-:W-:Y:S02]  /*0a50*/  IMAD.MOV.U32 R14, RZ, RZ, RZ ;  /* 0x000000ffff0e7224 */ /* 0x000fe400078e00ff */
[----:B------:R-:W-:Y:S01]  /*0a60*/  @!P5 IMAD.IADD R20, R20, 0x1, -R21 ;  /* 0x000000011414d824 */ /* 0x000fe200078e0a15 */
[----:B------:R-:W-:-:S04]  /*0a70*/  ISETP.GT.U32.AND P2, PT, R24, R17, PT ;  /* 0x000000111800720c */ /* 0x000fc80003f44070 */
[----:B------:R-:W-:Y:S01]  /*0a80*/  ISETP.GT.U32.AND P5, PT, R21, R20, PT ;  /* 0x000000141500720c */ /* 0x000fe20003fa4070 */
[----:B--2---:R-:W2:Y:S08]  /*0a90*/  MUFU.RCP R27, R27 ;  /* 0x0000001b001b7308 */ /* 0x004eb00000001000 */
[----:B------:R-:W-:Y:S01]  /*0aa0*/  @!P2 IMAD.IADD R17, R17, 0x1, -R24 ;  /* 0x000000011111a824 */ /* 0x000fe200078e0a18 */
[----:B------:R-:W-:-:S02]  /*0ab0*/  @!P2 IADD3 R26, PT, PT, R26, 0x1, RZ ;  /* 0x000000011a1aa810 */ /* 0x000fc40007ffe0ff */
[----:B------:R-:W-:Y:S02]  /*0ac0*/  ISETP.NE.AND P2, PT, R25, RZ, PT ;  /* 0x000000ff1900720c */ /* 0x000fe40003f45270 */
[----:B------:R-:W-:Y:S02]  /*0ad0*/  ISETP.GE.U32.AND P0, PT, R17, R24, PT ;  /* 0x000000181100720c */ /* 0x000fe40003f06070 */
[----:B------:R-:W-:Y:S01]  /*0ae0*/  @!P5 IADD3 R20, PT, PT, R20, -R21, RZ ;  /* 0x800000151414d210 */ /* 0x000fe20007ffe0ff */
[----:B------:R-:W-:Y:S01]  /*0af0*/  IMAD.MOV.U32 R21, RZ, RZ, RZ ;  /* 0x000000ffff157224 */ /* 0x000fe200078e00ff */
[----:B--2---:R-:W-:-:S06]  /*0b00*/  IADD3 R15, PT, PT, R27, 0xffffffe, RZ ;  /* 0x0ffffffe1b0f7810 */ /* 0x004fcc0007ffe0ff */
[----:B------:R-:W2:Y:S03]  /*0b10*/  F2I.FTZ.U32.TRUNC.NTZ R15, R15 ;  /* 0x0000000f000f7305 */ /* 0x000ea6000021f000 */
[----:B------:R-:W-:-:S04]  /*0b20*/  @P0 VIADD R26, R26, 0x1 ;  /* 0x000000011a1a0836 */ /* 0x000fc80000000000 */
[----:B------:R-:W-:Y:S01]  /*0b30*/  @!P3 IMAD.MOV R26, RZ, RZ, -R26 ;  /* 0x000000ffff1ab224 */ /* 0x000fe200078e0a1a */
[----:B------:R-:W-:Y:S02]  /*0b40*/  @!P2 LOP3.LUT R26, RZ, R25, RZ, 0x33, !PT ;  /* 0x00000019ff1aa212 */ /* 0x000fe400078e33ff */
[----:B------:R-:W-:Y:S02]  /*0b50*/  ISETP.GE.AND P3, PT, R23, RZ, PT ;  /* 0x000000ff1700720c */ /* 0x000fe40003f66270 */
[----:B------:R-:W-:Y:S02]  /*0b60*/  IABS R23, R26 ;  /* 0x0000001a00177213 */ /* 0x000fe40000000000 */
[----:B------:R-:W-:Y:S01]  /*0b70*/  ISETP.GE.AND P2, PT, R26, RZ, PT ;  /* 0x000000ff1a00720c */ /* 0x000fe20003f46270 */
[----:B--2---:R-:W-:-:S04]  /*0b80*/  IMAD.MOV R17, RZ, RZ, -R15 ;  /* 0x000000ffff117224 */ /* 0x004fc800078e0a0f */
[----:B------:R-:W-:-:S04]  /*0b90*/  IMAD R17, R17, R16, RZ ;  /* 0x0000001011117224 */ /* 0x000fc800078e02ff */
[----:B------:R-:W-:-:S04]  /*0ba0*/  IMAD.HI.U32 R14, R15, R17, R14 ;  /* 0x000000110f0e7227 */ /* 0x000fc800078e000e */
[----:B------:R-:W-:Y:S01]  /*0bb0*/  IMAD R17, R22, R25, RZ ;  /* 0x0000001916117224 */ /* 0x000fe200078e02ff */
[----:B------:R-:W-:Y:S01]  /*0bc0*/  IABS R25, R22 ;  /* 0x0000001600197213 */ /* 0x000fe20000000000 */
[----:B------:R-:W-:-:S03]  /*0bd0*/  IMAD.HI.U32 R14, R14, R23, RZ ;  /* 0x000000170e0e7227 */ /* 0x000fc600078e00ff */
[----:B------:R-:W-:Y:S02]  /*0be0*/  IABS R24, R17 ;  /* 0x0000001100187213 */ /* 0x000fe40000000000 */
[----:B------:R-:W-:Y:S02]  /*0bf0*/  IADD3 R25, PT, PT, RZ, -R25, RZ ;  /* 0x80000019ff197210 */ /* 0x000fe40007ffe0ff */
[----:B------:R-:W2:Y:S03]  /*0c00*/  I2F.RP R27, R24 ;  /* 0x00000018001b7306 */ /* 0x000ea60000209400 */
[----:B------:R-:W-:Y:S02]  /*0c10*/  IMAD R23, R14, R25, R23 ;  /* 0x000000190e177224 */ /* 0x000fe400078e0217 */
[----:B------:R-:W-:-:S03]  /*0c20*/  IMAD.MOV.U32 R14, RZ, RZ, RZ ;  /* 0x000000ffff0e7224 */ /* 0x000fc600078e00ff */
[----:B--2---:R-:W2:Y:S02]  /*0c30*/  MUFU.RCP R27, R27 ;  /* 0x0000001b001b7308 */ /* 0x004ea40000001000 */
[----:B--2---:R-:W-:-:S06]  /*0c40*/  VIADD R15, R27, 0xffffffe ;  /* 0x0ffffffe1b0f7836 */ /* 0x004fcc0000000000 */
[----:B------:R-:W2:Y:S02]  /*0c50*/  F2I.FTZ.U32.TRUNC.NTZ R15, R15 ;  /* 0x0000000f000f7305 */ /* 0x000ea4000021f000 */
[----:B--2---:R-:W-:-:S04]  /*0c60*/  IMAD.MOV R27, RZ, RZ, -R15 ;  /* 0x000000ffff1b7224 */ /* 0x004fc800078e0a0f */
[----:B------:R-:W-:-:S04]  /*0c70*/  IMAD R25, R27, R24, RZ ;  /* 0x000000181b197224 */ /* 0x000fc800078e02ff */
[----:B------:R-:W-:Y:S01]  /*0c80*/  IMAD.HI.U32 R14, R15, R25, R14 ;  /* 0x000000190f0e7227 */ /* 0x000fe200078e000e */
[----:B------:R-:W-:Y:S02]  /*0c90*/  IABS R25, R18 ;  /* 0x0000001200197213 */ /* 0x000fe40000000000 */
[----:B------:R-:W-:Y:S02]  /*0ca0*/  IABS R15, R17 ;  /* 0x00000011000f7213 */ /* 0x000fe40000000000 */
[----:B------:R-:W2:Y:S01]  /*0cb0*/  I2F.RP R28, R25 ;  /* 0x00000019001c7306 */ /* 0x000ea20000209400 */
[----:B------:R-:W-:-:S04]  /*0cc0*/  IMAD.HI.U32 R26, R14, R11, RZ ;  /* 0x0000000b0e1a7227 */ /* 0x000fc800078e00ff */
[----:B------:R-:W-:-:S04]  /*0cd0*/  IMAD.MOV R27, RZ, RZ, -R15 ;  /* 0x000000ffff1b7224 */ /* 0x000fc800078e0a0f */
[----:B------:R-:W-:-:S05]  /*0ce0*/  IMAD R27, R26, R27, R11 ;  /* 0x0000001b1a1b7224 */ /* 0x000fca00078e020b */
[----:B------:R-:W-:Y:S01]  /*0cf0*/  ISETP.GT.U32.AND P4, PT, R24, R27, PT ;  /* 0x0000001b1800720c */ /* 0x000fe20003f84070 */
[----:B--2---:R-:W2:-:S12]  /*0d00*/  MUFU.RCP R28, R28 ;  /* 0x0000001c001c7308 */ /* 0x004e980000001000 */
[----:B------:R-:W-:Y:S02]  /*0d10*/  @!P4 IMAD.IADD R27, R27, 0x1, -R24 ;  /* 0x000000011b1bc824 */ /* 0x000fe400078e0a18 */
[----:B------:R-:W-:Y:S01]  /*0d20*/  @!P4 VIADD R26, R26, 0x1 ;  /* 0x000000011a1ac836 */ /* 0x000fe20000000000 */
[----:B------:R-:W-:Y:S02]  /*0d30*/  ISETP.NE.AND P4, PT, R17, RZ, PT ;  /* 0x000000ff1100720c */ /* 0x000fe40003f85270 */
[----:B--2---:R-:W-:Y:S02]  /*0d40*/  IADD3 R14, PT, PT, R28, 0xffffffe, RZ ;  /* 0x0ffffffe1c0e7810 */ /* 0x004fe40007ffe0ff */
[----:B------:R-:W-:Y:S02]  /*0d50*/  ISETP.GE.U32.AND P0, PT, R27, R24, PT ;  /* 0x000000181b00720c */ /* 0x000fe40003f06070 */
[----:B------:R2:W3:Y:S02]  /*0d60*/  F2I.FTZ.U32.TRUNC.NTZ R15, R14 ;  /* 0x0000000e000f7305 */ /* 0x0004e4000021f000 */
[----:B--2---:R-:W-:-:S09]  /*0d70*/  IMAD.MOV.U32 R14, RZ, RZ, RZ ;  /* 0x000000ffff0e7224 */ /* 0x004fd200078e00ff */
[----:B------:R-:W-:Y:S01]  /*0d80*/  @P0 VIADD R26, R26, 0x1 ;  /* 0x000000011a1a0836 */ /* 0x000fe20000000000 */
[----:B0-----:R-:W-:Y:S01]  /*0d90*/  ISETP.NE.U32.AND P0, PT, RZ, UR4, PT ;  /* 0x00000004ff007c0c */ /* 0x001fe2000bf05070 */
[----:B------:R-:W0:Y:S01]  /*0da0*/  LDCU UR4, c[0x0][0x3a4] ;  /* 0x00007480ff0477ac */ /* 0x000e220008000800 */
[----:B---3--:R-:W-:Y:S02]  /*0db0*/  IMAD.MOV R24, RZ, RZ, -R15 ;  /* 0x000000ffff187224 */ /* 0x008fe400078e0a0f */
[----:B------:R-:W-:Y:S02]  /*0dc0*/  ISETP.NE.AND.EX P0, PT, RZ, UR5, PT, P0 ;  /* 0x00000005ff007c0c */ /* 0x000fe4000bf05300 */
[----:B------:R-:W-:-:S04]  /*0dd0*/  IMAD R27, R24, R25, RZ ;  /* 0x00000019181b7224 */ /* 0x000fc800078e02ff */
[----:B------:R-:W-:Y:S01]  /*0de0*/  IMAD.HI.U32 R15, R15, R27, R14 ;  /* 0x0000001b0f0f7227 */ /* 0x000fe200078e000e */
[----:B------:R-:W-:-:S04]  /*0df0*/  LOP3.LUT R14, R8, R17, RZ, 0x3c, !PT ;  /* 0x00000011080e7212 */ /* 0x000fc800078e3cff */
[----:B------:R-:W-:-:S13]  /*0e00*/  ISETP.GE.AND P5, PT, R14, RZ, PT ;  /* 0x000000ff0e00720c */ /* 0x000fda0003fa6270 */
[----:B------:R-:W-:Y:S02]  /*0e10*/  @!P5 IADD3 R26, PT, PT, -R26, RZ, RZ ;  /* 0x000000ff1a1ad210 */ /* 0x000fe40007ffe1ff */
[----:B------:R-:W-:-:S04]  /*0e20*/  @!P4 LOP3.LUT R26, RZ, R17, RZ, 0x33, !PT ;  /* 0x00000011ff1ac212 */ /* 0x000fc800078e33ff */
[----:B------:R-:W-:Y:S02]  /*0e30*/  IABS R24, R26 ;  /* 0x0000001a00187213 */ /* 0x000fe40000000000 */
[----:B------:R-:W-:-:S03]  /*0e40*/  ISETP.GE.AND P6, PT, R26, RZ, PT ;  /* 0x000000ff1a00720c */ /* 0x000fc60003fc6270 */
[----:B------:R-:W-:-:S04]  /*0e50*/  IMAD.HI.U32 R15, R15, R24, RZ ;  /* 0x000000180f0f7227 */ /* 0x000fc800078e00ff */
[----:B------:R-:W-:-:S04]  /*0e60*/  IMAD.MOV R15, RZ, RZ, -R15 ;  /* 0x000000ffff0f7224 */ /* 0x000fc800078e0a0f */
[C---:B------:R-:W-:Y:S02]  /*0e70*/  IMAD R24, R25.reuse, R15, R24 ;  /* 0x0000000f19187224 */ /* 0x040fe400078e0218 */
[----:B------:R-:W2:Y:S03]  /*0e80*/  @P0 LDC.64 R14, c[0x0][0x390] ;  /* 0x0000e400ff0e0b82 */ /* 0x000ea60000000a00 */
[----:B------:R-:W-:-:S13]  /*0e90*/  ISETP.GT.U32.AND P4, PT, R25, R24, PT ;  /* 0x000000181900720c */ /* 0x000fda0003f84070 */
[----:B------:R-:W-:Y:S01]  /*0ea0*/  @!P4 IMAD.IADD R24, R24, 0x1, -R25 ;  /* 0x000000011818c824 */ /* 0x000fe200078e0a19 */
[----:B------:R-:W-:-:S04]  /*0eb0*/  ISETP.NE.AND P4, PT, R18, RZ, PT ;  /* 0x000000ff1200720c */ /* 0x000fc80003f85270 */
[----:B------:R-:W-:-:S13]  /*0ec0*/  ISETP.GT.U32.AND P5, PT, R25, R24, PT ;  /* 0x000000181900720c */ /* 0x000fda0003fa4070 */
[----:B------:R-:W-:-:S05]  /*0ed0*/  @!P5 IMAD.IADD R24, R24, 0x1, -R25 ;  /* 0x000000011818d824 */ /* 0x000fca00078e0a19 */
[----:B------:R-:W-:-:S05]  /*0ee0*/  MOV R25, R24 ;  /* 0x0000001800197202 */ /* 0x000fca0000000f00 */
[----:B------:R-:W-:Y:S01]  /*0ef0*/  @!P6 IMAD.MOV R25, RZ, RZ, -R25 ;  /* 0x000000ffff19e224 */ /* 0x000fe200078e0a19 */
[----:B------:R-:W-:-:S05]  /*0f00*/  @!P4 LOP3.LUT R25, RZ, R18, RZ, 0x33, !PT ;  /* 0x00000012ff19c212 */ /* 0x000fca00078e33ff */
[----:B--2---:R-:W-:-:S05]  /*0f10*/  @P0 IMAD.WIDE R14, R25, 0x4, R14 ;  /* 0x00000004190e0825 */ /* 0x004fca00078e020e */
[----:B-1----:R1:W5:Y:S01]  /*0f20*/  @P0 LDG.E R21, desc[UR8][R14.64] ;  /* 0x000000080e150981 */ /* 0x002362000c1e1900 */
[----:B------:R-:W-:Y:S01]  /*0f30*/  ISETP.GT.U32.AND P0, PT, R16, R23, PT ;  /* 0x000000171000720c */ /* 0x000fe20003f04070 */
[----:B0-----:R-:W-:Y:S01]  /*0f40*/  UISETP.GE.AND UP0, UPT, UR4, 0x1, UPT ;  /* 0x000000010400788c */ /* 0x001fe2000bf06270 */
[----:B------:R-:W-:Y:S01]  /*0f50*/  ISETP.NE.AND P4, PT, R22, RZ, PT ;  /* 0x000000ff1600720c */ /* 0x000fe20003f85270 */
[----:B------:R-:W-:Y:S02]  /*0f60*/  @!P3 IMAD.MOV R20, RZ, RZ, -R20 ;  /* 0x000000ffff14b224 */ /* 0x000fe400078e0a14 */
[----:B------:R-:W-:-:S08]  /*0f70*/  IMAD R17, R17, R18, RZ ;  /* 0x0000001211117224 */ /* 0x000fd000078e02ff */
[----:B------:R-:W-:Y:S01]  /*0f80*/  @!P0 IMAD.IADD R23, R23, 0x1, -R16 ;  /* 0x0000000117178824 */ /* 0x000fe200078e0a10 */
[----:B------:R-:W-:-:S04]  /*0f90*/  ISETP.NE.AND P0, PT, R19, RZ, PT ;  /* 0x000000ff1300720c */ /* 0x000fc80003f05270 */
[----:B------:R-:W-:-:S09]  /*0fa0*/  ISETP.GT.U32.AND P5, PT, R16, R23, PT ;  /* 0x000000171000720c */ /* 0x000fd20003fa4070 */
[----:B------:R-:W-:-:S04]  /*0fb0*/  @!P0 LOP3.LUT R20, RZ, R19, RZ, 0x33, !PT ;  /* 0x00000013ff148212 */ /* 0x000fc800078e33ff */
[----:B------:R-:W-:-:S05]  /*0fc0*/  @!P5 IADD3 R23, PT, PT, R23, -R16, RZ ;  /* 0x800000101717d210 */ /* 0x000fca0007ffe0ff */
[----:B------:R-:W-:Y:S01]  /*0fd0*/  @!P2 IMAD.MOV R23, RZ, RZ, -R23 ;  /* 0x000000ffff17a224 */ /* 0x000fe200078e0a17 */
[----:B------:R-:W-:Y:S01]  /*0fe0*/  @!P4 LOP3.LUT R23, RZ, R22, RZ, 0x33, !PT ;  /* 0x00000016ff17c212 */ /* 0x000fe200078e33ff */
[----:B-1----:R-:W-:Y:S06]  /*0ff0*/  BRA.U !UP0, `(.L_x_0) ;  /* 0x0000000d08a47547 */ /* 0x002fec000b800000 */
[----:B------:R-:W-:Y:S01]  /*1000*/  ISETP.GE.AND P2, PT, R8, RZ, PT ;  /* 0x000000ff0800720c */ /* 0x000fe20003f46270 */
[----:B------:R-:W-:Y:S01]  /*1010*/  IMAD R0, R23, R0, -R5 ;  /* 0x0000000017007224 */ /* 0x000fe200078e0a05 */
[----:B------:R-:W-:Y:S01]  /*1020*/  ISETP.GT.U32.AND P0, PT, R10, R13, PT ;  /* 0x0000000d0a00720c */ /* 0x000fe20003f04070 */
[----:B------:R-:W-:Y:S01]  /*1030*/  IMAD.IADD R10, R13, 0x1, -R10 ;  /* 0x000000010d0a7824 */ /* 0x000fe200078e0a0a */
[----:B------:R-:W-:Y:S01]  /*1040*/  VIMNMX3 R4, R4, UR11, R7, PT ;  /* 0x0000000b04047c0f */ /* 0x000fe2000b800107 */
[----:B------:R-:W-:-:S03]  /*1050*/  IMAD R2, R20, R2, -R9 ;  /* 0x0000000214027224 */ /* 0x000fc600078e0a09 */
[----:B------:R-:W-:Y:S02]  /*1060*/  SEL R13, R10, R13, !P0 ;  /* 0x0000000d0a0d7207 */ /* 0x000fe40004000000 */
[----:B------:R-:W-:-:S03]  /*1070*/  ISETP.GE.AND P0, PT, R4, 0x1, PT ;  /* 0x000000010400780c */ /* 0x000fc60003f06270 */
[----:B------:R-:W-:-:S04]  /*1080*/  @!P2 IADD3 R13, PT, PT, -R13, RZ, RZ ;  /* 0x000000ff0d0da210 */ /* 0x000fc80007ffe1ff */
[----:B------:R-:W-:-:S05]  /*1090*/  SEL R12, R12, R13, !P1 ;  /* 0x0000000d0c0c7207 */ /* 0x000fca0004800000 */
[----:B------:R-:W-:Y:S01]  /*10a0*/  IMAD R3, R12, R3, -R6 ;  /* 0x000000030c037224 */ /* 0x000fe200078e0a06 */
[----:B------:R-:W-:Y:S06]  /*10b0*/  @!P0 BRA `(.L_x_0) ;  /* 0x0000000c00748947 */ /* 0x000fec0003800000 */
[-C--:B------:R-:W-:Y:S01]  /*10c0*/  IABS R12, R17.reuse ;  /* 0x00000011000c7213 */ /* 0x080fe20000000000 */
[----:B------:R-:W-:Y:S01]  /*10d0*/  UIMAD UR5, UR11, UR4, URZ ;  /* 0x000000040b0572a4 */ /* 0x000fe2000f8e02ff */
[----:B------:R-:W-:Y:S01]  /*10e0*/  IABS R13, R17 ;  /* 0x00000011000d7213 */ /* 0x000fe20000000000 */
[----:B------:R-:W-:Y:S01]  /*10f0*/  UIMAD UR4, UR10, UR4, URZ ;  /* 0x000000040a0472a4 */ /* 0x000fe2000f8e02ff */
[----:B------:R-:W0:Y:S01]  /*1100*/  I2F.RP R6, R12 ;  /* 0x0000000c00067306 */ /* 0x000e220000209400 */
[----:B------:R-:W-:Y:S02]  /*1110*/  LOP3.LUT P5, RZ, R7, 0x7, RZ, 0xc0, !PT ;  /* 0x0000000707ff7812 */ /* 0x000fe400078ac0ff */
[----:B------:R-:W-:-:S05]  /*1120*/  IMAD R25, R25, UR5, RZ ;  /* 0x0000000519197c24 */ /* 0x000fca000f8e02ff */
[----:B0-----:R-:W0:Y:S02]  /*1130*/  MUFU.RCP R6, R6 ;  /* 0x0000000600067308 */ /* 0x001e240000001000 */
[----:B0-----:R-:W-:-:S06]  /*1140*/  VIADD R4, R6, 0xffffffe ;  /* 0x0ffffffe06047836 */ /* 0x001fcc0000000000 */
[----:B------:R0:W1:Y:S02]  /*1150*/  F2I.FTZ.U32.TRUNC.NTZ R5, R4 ;  /* 0x0000000400057305 */ /* 0x000064000021f000 */
[----:B0-----:R-:W-:Y:S02]  /*1160*/  IMAD.MOV.U32 R4, RZ, RZ, RZ ;  /* 0x000000ffff047224 */ /* 0x001fe400078e00ff */
[----:B-1----:R-:W-:-:S04]  /*1170*/  IMAD.MOV R9, RZ, RZ, -R5 ;  /* 0x000000ffff097224 */ /* 0x002fc800078e0a05 */
[----:B------:R-:W-:-:S04]  /*1180*/  IMAD R9, R9, R12, RZ ;  /* 0x0000000c09097224 */ /* 0x000fc800078e02ff */
[----:B------:R-:W-:Y:S01]  /*1190*/  IMAD.HI.U32 R10, R5, R9, R4 ;  /* 0x00000009050a7227 */ /* 0x000fe200078e0004 */
[----:B------:R-:W-:Y:S02]  /*11a0*/  IADD3 R5, PT, PT, RZ, -R13, RZ ;  /* 0x8000000dff057210 */ /* 0x000fe40007ffe0ff */
[----:B------:R-:W-:-:S03]  /*11b0*/  LOP3.LUT R4, R8, R17, RZ, 0x3c, !PT ;  /* 0x0000001108047212 */ /* 0x000fc600078e3cff */
[----:B------:R-:W-:Y:S01]  /*11c0*/  IMAD.HI.U32 R10, R10, R11, RZ ;  /* 0x0000000b0a0a7227 */ /* 0x000fe200078e00ff */
[----:B------:R-:W-:Y:S02]  /*11d0*/  ISETP.GE.AND P2, PT, R4, RZ, PT ;  /* 0x000000ff0400720c */ /* 0x000fe40003f46270 */
[----:B------:R-:W-:Y:S01]  /*11e0*/  LOP3.LUT R4, R7, 0x7, RZ, 0xc0, !PT ;  /* 0x0000000707047812 */ /* 0x000fe200078ec0ff */
[----:B------:R-:W-:-:S03]  /*11f0*/  IMAD R11, R10, R5, R11 ;  /* 0x000000050a0b7224 */ /* 0x000fc600078e020b */
[----:B------:R-:W-:Y:S02]  /*1200*/  IADD3 R4, PT, PT, R4, -0x1, RZ ;  /* 0xffffffff04047810 */ /* 0x000fe40007ffe0ff */
[----:B------:R-:W-:Y:S02]  /*1210*/  ISETP.GT.U32.AND P1, PT, R12, R11, PT ;  /* 0x0000000b0c00720c */ /* 0x000fe40003f24070 */
[----:B------:R-:W-:Y:S02]  /*1220*/  ISETP.GE.U32.AND P4, PT, R4, 0x3, PT ;  /* 0x000000030400780c */ /* 0x000fe40003f86070 */
[C---:B------:R-:W-:Y:S02]  /*1230*/  LOP3.LUT R4, R7.reuse, 0x7ffffff8, RZ, 0xc0, !PT ;  /* 0x7ffffff807047812 */ /* 0x040fe400078ec0ff */
[----:B------:R-:W-:-:S07]  /*1240*/  LOP3.LUT R7, R7, 0x3, RZ, 0xc0, !PT ;  /* 0x0000000307077812 */ /* 0x000fce00078ec0ff */
[----:B------:R-:W-:Y:S02]  /*1250*/  @!P1 IMAD.IADD R11, R11, 0x1, -R12 ;  /* 0x000000010b0b9824 */ /* 0x000fe400078e0a0c */
[----:B------:R-:W-:Y:S01]  /*1260*/  @!P1 VIADD R10, R10, 0x1 ;  /* 0x000000010a0a9836 */ /* 0x000fe20000000000 */
[----:B------:R-:W-:Y:S02]  /*1270*/  ISETP.NE.AND P1, PT, R17, RZ, PT ;  /* 0x000000ff1100720c */ /* 0x000fe40003f25270 */
[----:B------:R-:W-:-:S13]  /*1280*/  ISETP.GE.U32.AND P0, PT, R11, R12, PT ;  /* 0x0000000c0b00720c */ /* 0x000fda0003f06070 */
[----:B------:R-:W-:-:S04]  /*1290*/  @P0 VIADD R10, R10, 0x1 ;  /* 0x000000010a0a0836 */ /* 0x000fc80000000000 */
[----:B------:R-:W-:Y:S01]  /*12a0*/  @!P2 IMAD.MOV R10, RZ, RZ, -R10 ;  /* 0x000000ffff0aa224 */ /* 0x000fe200078e0a0a */
[----:B------:R-:W-:-:S05]  /*12b0*/  @!P1 LOP3.LUT R10, RZ, R17, RZ, 0x33, !PT ;  /* 0x00000011ff0a9212 */ /* 0x000fca00078e33ff */
[----:B------:R-:W-:Y:S01]  /*12c0*/  IMAD R5, R10, UR4, RZ ;  /* 0x000000040a057c24 */ /* 0x000fe2000f8e02ff */
[----:B------:R-:W-:-:S06]  /*12d0*/  UMOV UR4, URZ ;  /* 0x000000ff00047c82 */ /* 0x000fcc0008000000 */
.L_x_9:
[----:B------:R-:W0:Y:S01]  /*12e0*/  LDC R6, c[0x0][0x3ac] ;  /* 0x0000eb00ff067b82 */ /* 0x000e220000000800 */
[----:B------:R-:W1:Y:S07]  /*12f0*/  LDCU UR5, c[0x0][0x3a4] ;  /* 0x00007480ff0577ac */ /* 0x000e6e0008000800 */
[----:B------:R-:W2:Y:S01]  /*1300*/  LDC R10, c[0x0][0x3b8] ;  /* 0x0000ee00ff0a7b82 */ /* 0x000ea20000000800 */
[----:B0-----:R-:W-:Y:S02]  /*1310*/  IMAD R6, R6, UR4, R5 ;  /* 0x0000000406067c24 */ /* 0x001fe4000f8e0205 */
[----:B--2---:R-:W-:Y:S01]  /*1320*/  IMAD R9, R10, UR4, R25 ;  /* 0x000000040a097c24 */ /* 0x004fe2000f8e0219 */
[----:B------:R-:W-:-:S04]  /*1330*/  UIADD3 UR4, UPT, UPT, UR4, 0x1, URZ ;  /* 0x0000000104047890 */ /* 0x000fc8000fffe0ff */
[----:B-1----:R-:W-:-:S03]  /*1340*/  UISETP.NE.AND UP1, UPT, UR4, UR5, UPT ;  /* 0x000000050400728c */ /* 0x002fc6000bf25270 */
[----:B------:R-:W-:-:S08]  /*1350*/  UMOV UR5, URZ ;  /* 0x000000ff00057c82 */ /* 0x000fd00008000000 */
.L_x_8:
[----:B------:R-:W0:Y:S01]  /*1360*/  LDCU UR6, c[0x0][0x3ac] ;  /* 0x00007580ff0677ac */ /* 0x000e220008000800 */
[----:B------:R-:W-:Y:S02]  /*1370*/  VIADD R11, R0, UR5 ;  /* 0x00000005000b7c36 */ /* 0x000fe40008000000 */
[----:B------:R-:W-:Y:S01]  /*1380*/  VIADD R10, R9, UR5 ;  /* 0x00000005090a7c36 */ /* 0x000fe20008000000 */
[----:B------:R-:W1:Y:S01]  /*1390*/  LDCU UR7, c[0x0][0x3b8] ;  /* 0x00007700ff0777ac */ /* 0x000e620008000800 */
[----:B------:R-:W-:Y:S01]  /*13a0*/  UIADD3 UR5, UPT, UPT, UR5, 0x1, URZ ;  /* 0x0000000105057890 */ /* 0x000fe2000fffe0ff */
[----:B0-----:R-:W-:Y:S01]  /*13b0*/  ISETP.GE.AND P0, PT, R11, UR6, PT ;  /* 0x000000060b007c0c */ /* 0x001fe2000bf06270 */
[----:B------:R-:W-:-:S03]  /*13c0*/  UMOV UR6, URZ ;  /* 0x000000ff00067c82 */ /* 0x000fc60008000000 */
[----:B------:R-:W-:Y:S01]  /*13d0*/  ISETP.GT.AND P0, PT, R11, -0x1, !P0 ;  /* 0xffffffff0b00780c */ /* 0x000fe20004704270 */
[----:B-1----:R-:W-:Y:S01]  /*13e0*/  UISETP.NE.AND UP0, UPT, UR5, UR7, UPT ;  /* 0x000000070500728c */ /* 0x002fe2000bf05270 */
[----:B------:R-:W-:-:S11]  /*13f0*/  IADD3 R11, PT, PT, R6, R11, RZ ;  /* 0x0000000b060b7210 */ /* 0x000fd60007ffe0ff */
.L_x_7:
[----:B------:R-:W0:Y:S01]  /*1400*/  LDC R13, c[0x0][0x3bc] ;  /* 0x0000ef00ff0d7b82 */ /* 0x000e220000000800 */
[----:B------:R-:W1:Y:S01]  /*1410*/  LDCU UR7, c[0x0][0x3c0] ;  /* 0x00007800ff0777ac */ /* 0x000e620008000800 */
[----:B------:R-:W-:Y:S02]  /*1420*/  VIADD R18, R2, UR6 ;  /* 0x0000000602127c36 */ /* 0x000fe40008000000 */
[----:B------:R-:W-:Y:S01]  /*1430*/  IMAD.MOV.U32 R17, RZ, RZ, RZ ;  /* 0x000000ffff117224 */ /* 0x000fe200078e00ff */
[----:B------:R-:W2:Y:S01]  /*1440*/  LDCU UR12, c[0x0][0x3b0] ;  /* 0x00007600ff0c77ac */ /* 0x000ea20008000800 */
[----:B-1----:R-:W-:Y:S01]  /*1450*/  UISETP.GE.U32.AND UP2, UPT, UR7, 0x8, UPT ;  /* 0x000000080700788c */ /* 0x002fe2000bf46070 */
[----:B--2---:R-:W-:Y:S01]  /*1460*/  ISETP.GE.AND P1, PT, R18, UR12, PT ;  /* 0x0000000c12007c0c */ /* 0x004fe2000bf26270 */
[----:B0-----:R-:W-:Y:S01]  /*1470*/  IMAD R16, R10, R13, UR6 ;  /* 0x000000060a107e24 */ /* 0x001fe2000f8e020d */
[----:B------:R-:W-:Y:S02]  /*1480*/  UIADD3 UR6, UPT, UPT, UR6, 0x1, URZ ;  /* 0x0000000106067890 */ /* 0x000fe4000fffe0ff */
[----:B------:R-:W-:Y:S01]  /*1490*/  ISETP.GT.AND P1, PT, R18, -0x1, !P1 ;  /* 0xffffffff1200780c */ /* 0x000fe20004f24270 */
[----:B------:R-:W-:-:S03]  /*14a0*/  IMAD R18, R11, UR12, R18 ;  /* 0x0000000c0b127c24 */ /* 0x000fc6000f8e0212 */
[----:B------:R-:W-:Y:S02]  /*14b0*/  ISETP.NE.AND P6, PT, R13, UR6, PT ;  /* 0x000000060d007c0c */ /* 0x000fe4000bfc5270 */
[----:B------:R-:W-:Y:S01]  /*14c0*/  PLOP3.LUT P1, PT, P0, P1, PT, 0x80, 0x8 ;  /* 0x000000000008781c */ /* 0x000fe20000723070 */
[----:B------:R-:W-:-:S12]  /*14d0*/  BRA.U !UP2, `(.L_x_1) ;  /* 0x000000050a147547 */ /* 0x000fd8000b800000 */
[----:B------:R-:W-:Y:S01]  /*14e0*/  IMAD.MOV.U32 R17, RZ, RZ, RZ ;  /* 0x000000ffff117224 */ /* 0x000fe200078e00ff */
[----:B------:R-:W0:Y:S01]  /*14f0*/  LDCU UR12, c[0x0][0x3b4] ;  /* 0x00007680ff0c77ac */ /* 0x000e220008000800 */
[----:B------:R-:W1:Y:S05]  /*1500*/  LDCU UR7, c[0x0][0x3c0] ;  /* 0x00007800ff0777ac */ /* 0x000e6a0008000800 */
.L_x_2:
[----:B------:R-:W2:Y:S01]  /*1510*/  LDC.64 R14, c[0x0][0x380] ;  /* 0x0000e000ff0e7b82 */ /* 0x000ea20000000a00 */
[----:B------:R-:W-:Y:S01]  /*1520*/  IADD3 R19, PT, PT, R3, R17, RZ ;  /* 0x0000001103137210 */ /* 0x000fe20007ffe0ff */
[----:B-1----:R-:W-:-:S03]  /*1530*/  IMAD R27, R16, UR7, R17 ;  /* 0x00000007101b7c24 */ /* 0x002fc6000f8e0211 */
[C---:B0-----:R-:W-:Y:S01]  /*1540*/  ISETP.GE.AND P3, PT, R19.reuse, UR12, PT ;  /* 0x0000000c13007c0c */ /* 0x041fe2000bf66270 */
[C---:B------:R-:W-:Y:S02]  /*1550*/  VIADD R20, R19.reuse, 0x1 ;  /* 0x0000000113147836 */ /* 0x040fe40000000000 */
[----:B------:R-:W0:Y:S01]  /*1560*/  LDC.64 R12, c[0x0][0x388] ;  /* 0x0000e200ff0c7b82 */ /* 0x000e220000000a00 */
[----:B------:R-:W-:Y:S01]  /*1570*/  ISETP.GT.AND P3, PT, R19, -0x1, !P3 ;  /* 0xffffffff1300780c */ /* 0x000fe20005f64270 */
[----:B------:R-:W-:Y:S01]  /*1580*/  IMAD R23, R18, UR12, R19 ;  /* 0x0000000c12177c24 */ /* 0x000fe2000f8e0213 */
[C---:B------:R-:W-:Y:S02]  /*1590*/  ISETP.GE.AND P2, PT, R20.reuse, UR12, PT ;  /* 0x0000000c14007c0c */ /* 0x040fe4000bf46270 */
[----:B------:R-:W-:Y:S02]  /*15a0*/  PLOP3.LUT P3, PT, P1, P3, PT, 0x80, 0x8 ;  /* 0x000000000008781c */ /* 0x000fe40000f67070 */
[----:B------:R-:W-:-:S04]  /*15b0*/  ISETP.GT.AND P2, PT, R20, -0x1, !P2 ;  /* 0xffffffff1400780c */ /* 0x000fc80005744270 */
[----:B------:R-:W-:Y:S01]  /*15c0*/  PLOP3.LUT P2, PT, P1, P2, PT, 0x80, 0x8 ;  /* 0x000000000008781c */ /* 0x000fe20000f45070 */
[----:B--2---:R-:W-:-:S06]  /*15d0*/  IMAD.WIDE R14, R23, 0x4, R14 ;  /* 0x00000004170e7825 */ /* 0x004fcc00078e020e */
[----:B------:R-:W2:Y:S01]  /*15e0*/  @P3 LDG.E R20, desc[UR8][R14.64] ;  /* 0x000000080e143981 */ /* 0x000ea2000c1e1900 */
[----:B0-----:R-:W-:-:S05]  /*15f0*/  IMAD.WIDE R12, R27, 0x4, R12 ;  /* 0x000000041b0c7825 */ /* 0x001fca00078e020c */
[----:B------:R-:W3:Y:S04]  /*1600*/  @P2 LDG.E R24, desc[UR8][R14.64+0x4] ;  /* 0x000004080e182981 */ /* 0x000ee8000c1e1900 */
[----:B------:R-:W2:Y:S04]  /*1610*/  @P3 LDG.E R22, desc[UR8][R12.64] ;  /* 0x000000080c163981 */ /* 0x000ea8000c1e1900 */
[----:B------:R-:W3:Y:S01]  /*1620*/  @P2 LDG.E R23, desc[UR8][R12.64+0x4] ;  /* 0x000004080c172981 */ /* 0x000ee2000c1e1900 */
[----:B------:R-:W-:Y:S02]  /*1630*/  VIADD R26, R19, 0x2 ;  /* 0x00000002131a7836 */ /* 0x000fe40000000000 */
[----:B--2--5:R-:W-:-:S03]  /*1640*/  @P3 FFMA R21, R20, R22, R21 ;  /* 0x0000001614153223 */ /* 0x024fc60000000015 */
[----:B------:R-:W-:-:S04]  /*1650*/  ISETP.GE.AND P3, PT, R26, UR12, PT ;  /* 0x0000000c1a007c0c */ /* 0x000fc8000bf66270 */
[----:B------:R-:W-:Y:S01]  /*1660*/  ISETP.GT.AND P3, PT, R26, -0x1, !P3 ;  /* 0xffffffff1a00780c */ /* 0x000fe20005f64270 */
[----:B------:R-:W-:-:S03]  /*1670*/  VIADD R20, R19, 0x3 ;  /* 0x0000000313147836 */ /* 0x000fc60000000000 */
[----:B------:R-:W-:Y:S01]  /*1680*/  PLOP3.LUT P3, PT, P1, P3, PT, 0x80, 0x8 ;  /* 0x000000000008781c */ /* 0x000fe20000f67070 */
[----:B---3--:R-:W-:Y:S01]  /*1690*/  @P2 FFMA R21, R24, R23, R21 ;  /* 0x0000001718152223 */ /* 0x008fe20000000015 */
[----:B------:R-:W-:-:S04]  /*16a0*/  ISETP.GE.AND P2, PT, R20, UR12, PT ;  /* 0x0000000c14007c0c */ /* 0x000fc8000bf46270 */
[----:B------:R-:W-:-:S04]  /*16b0*/  ISETP.GT.AND P2, PT, R20, -0x1, !P2 ;  /* 0xffffffff1400780c */ /* 0x000fc80005744270 */
[----:B------:R-:W-:-:S03]  /*16c0*/  PLOP3.LUT P2, PT, P1, P2, PT, 0x80, 0x8 ;  /* 0x000000000008781c */ /* 0x000fc60000f45070 */
[----:B------:R-:W2:Y:S04]  /*16d0*/  @P3 LDG.E R20, desc[UR8][R14.64+0x8] ;  /* 0x000008080e143981 */ /* 0x000ea8000c1e1900 */
[----:B------:R-:W2:Y:S06]  /*16e0*/  @P3 LDG.E R22, desc[UR8][R12.64+0x8] ;  /* 0x000008080c163981 */ /* 0x000eac000c1e1900 */
[----:B------:R-:W3:Y:S04]  /*16f0*/  @P2 LDG.E R24, desc[UR8][R14.64+0xc] ;  /* 0x00000c080e182981 */ /* 0x000ee8000c1e1900 */
[----:B------:R-:W3:Y:S01]  /*1700*/  @P2 LDG.E R23, desc[UR8][R12.64+0xc] ;  /* 0x00000c080c172981 */ /* 0x000ee2000c1e1900 */
[----:B------:R-:W-:Y:S01]  /*1710*/  IADD3 R26, PT, PT, R19, 0x4, RZ ;  /* 0x00000004131a7810 */ /* 0x000fe20007ffe0ff */
[----:B--2---:R-:W-:-:S03]  /*1720*/  @P3 FFMA R21, R20, R22, R21 ;  /* 0x0000001614153223 */ /* 0x004fc60000000015 */
        /* <DEDUP_REMOVED lines=12> */
[----:B------:R-:W-:-:S02]  /*17f0*/  VIADD R26, R19, 0x6 ;  /* 0x00000006131a7836 */ /* 0x000fc40000000000 */
[----:B------:R-:W-:Y:S02]  /*1800*/  VIADD R19, R19, 0x7 ;  /* 0x0000000713137836 */ /* 0x000fe40000000000 */
[----:B--2---:R-:W-:Y:S01]  /*1810*/  @P3 FFMA R21, R20, R22, R21 ;  /* 0x0000001614153223 */ /* 0x004fe20000000015 */
[----:B------:R-:W-:-:S04]  /*1820*/  ISETP.GE.AND P3, PT, R26, UR12, PT ;  /* 0x0000000c1a007c0c */ /* 0x000fc8000bf66270 */
[----:B------:R-:W-:-:S04]  /*1830*/  ISETP.GT.AND P3, PT, R26, -0x1, !P3 ;  /* 0xffffffff1a00780c */ /* 0x000fc80005f64270 */
        /* <DEDUP_REMOVED lines=11> */
[----:B------:R-:W-:Y:S01]  /*18f0*/  ISETP.NE.AND P3, PT, R17, R4, PT ;  /* 0x000000041100720c */ /* 0x000fe20003f65270 */
[----:B---3--:R-:W-:-:S12]  /*1900*/  @P2 FFMA R21, R22, R23, R21 ;  /* 0x0000001716152223 */ /* 0x008fd80000000015 */
[----:B------:R-:W-:Y:S05]  /*1910*/  @P3 BRA `(.L_x_2) ;  /* 0xfffffff800fc3947 */ /* 0x000fea000383ffff */
[----:B------:R-:W-:-:S07]  /*1920*/  IMAD.MOV.U32 R17, RZ, RZ, R4 ;  /* 0x000000ffff117224 */ /* 0x000fce00078e0004 */
.L_x_1:
[----:B------:R-:W-:Y:S05]  /*1930*/  @!P5 BRA `(.L_x_3) ;  /* 0x000000040048d947 */ /* 0x000fea0003800000 */
[----:B------:R-:W-:Y:S01]  /*1940*/  ISETP.NE.AND P3, PT, R7, RZ, PT ;  /* 0x000000ff0700720c */ /* 0x000fe20003f65270 */
[----:B------:R-:W-:-:S12]  /*1950*/  @!P4 BRA `(.L_x_4) ;  /* 0x000000000090c947 */ /* 0x000fd80003800000 */
[----:B------:R-:W0:Y:S01]  /*1960*/  LDCU UR12, c[0x0][0x3b4] ;  /* 0x00007680ff0c77ac */ /* 0x000e220008000800 */
[----:B------:R-:W1:Y:S01]  /*1970*/  LDC.64 R14, c[0x0][0x380] ;  /* 0x0000e000ff0e7b82 */ /* 0x000e620000000a00 */
[--C-:B------:R-:W-:Y:S02]  /*1980*/  IMAD.IADD R19, R3, 0x1, R17.reuse ;  /* 0x0000000103137824 */ /* 0x100fe400078e0211 */
[----:B------:R-:W-:-:S05]  /*1990*/  IMAD R27, R16, UR7, R17 ;  /* 0x00000007101b7c24 */ /* 0x000fca000f8e0211 */
[----:B------:R-:W2:Y:S01]  /*19a0*/  LDC.64 R12, c[0x0][0x388] ;  /* 0x0000e200ff0c7b82 */ /* 0x000ea20000000a00 */
[----:B0-----:R-:W-:Y:S01]  /*19b0*/  ISETP.GE.AND P2, PT, R19, UR12, PT ;  /* 0x0000000c13007c0c */ /* 0x001fe2000bf46270 */
[----:B------:R-:W-:-:S03]  /*19c0*/  IMAD R23, R18, UR12, R19 ;  /* 0x0000000c12177c24 */ /* 0x000fc6000f8e0213 */
[----:B------:R-:W-:Y:S01]  /*19d0*/  ISETP.GT.AND P2, PT, R19, -0x1, !P2 ;  /* 0xffffffff1300780c */ /* 0x000fe20005744270 */
[----:B-1----:R-:W-:-:S03]  /*19e0*/  IMAD.WIDE R14, R23, 0x4, R14 ;  /* 0x00000004170e7825 */ /* 0x002fc600078e020e */
[----:B------:R-:W-:Y:S01]  /*19f0*/  PLOP3.LUT P2, PT, P1, P2, PT, 0x80, 0x8 ;  /* 0x000000000008781c */ /* 0x000fe20000f45070 */
[----:B--2---:R-:W-:-:S12]  /*1a00*/  IMAD.WIDE R12, R27, 0x4, R12 ;  /* 0x000000041b0c7825 */ /* 0x004fd800078e020c */
[----:B------:R-:W2:Y:S04]  /*1a10*/  @P2 LDG.E R20, desc[UR8][R14.64] ;  /* 0x000000080e142981 */ /* 0x000ea8000c1e1900 */
[----:B------:R-:W2:Y:S01]  /*1a20*/  @P2 LDG.E R22, desc[UR8][R12.64] ;  /* 0x000000080c162981 */ /* 0x000ea2000c1e1900 */
[----:B------:R-:W-:Y:S02]  /*1a30*/  VIADD R23, R19, 0x1 ;  /* 0x0000000113177836 */ /* 0x000fe40000000000 */
[----:B--2--5:R-:W-:-:S03]  /*1a40*/  @P2 FFMA R21, R20, R22, R21 ;  /* 0x0000001614152223 */ /* 0x024fc60000000015 */
[----:B------:R-:W-:-:S04]  /*1a50*/  ISETP.GE.AND P2, PT, R23, UR12, PT ;  /* 0x0000000c17007c0c */ /* 0x000fc8000bf46270 */
[----:B------:R-:W-:-:S04]  /*1a60*/  ISETP.GT.AND P2, PT, R23, -0x1, !P2 ;  /* 0xffffffff1700780c */ /* 0x000fc80005744270 */
[----:B------:R-:W-:-:S13]  /*1a70*/  PLOP3.LUT P2, PT, P1, P2, PT, 0x80, 0x8 ;  /* 0x000000000008781c */ /* 0x000fda0000f45070 */
[----:B------:R-:W2:Y:S04]  /*1a80*/  @P2 LDG.E R20, desc[UR8][R14.64+0x4] ;  /* 0x000004080e142981 */ /* 0x000ea8000c1e1900 */
[----:B------:R-:W2:Y:S01]  /*1a90*/  @P2 LDG.E R22, desc[UR8][R12.64+0x4] ;  /* 0x000004080c162981 */ /* 0x000ea2000c1e1900 */
[----:B------:R-:W-:Y:S01]  /*1aa0*/  IADD3 R23, PT, PT, R19, 0x2, RZ ;  /* 0x0000000213177810 */ /* 0x000fe20007ffe0ff */
[----:B--2---:R-:W-:-:S03]  /*1ab0*/  @P2 FFMA R21, R20, R22, R21 ;  /* 0x0000001614152223 */ /* 0x004fc60000000015 */
[----:B------:R-:W-:-:S04]  /*1ac0*/  ISETP.GE.AND P2, PT, R23, UR12, PT ;  /* 0x0000000c17007c0c */ /* 0x000fc8000bf46270 */
[----:B------:R-:W-:-:S04]  /*1ad0*/  ISETP.GT.AND P2, PT, R23, -0x1, !P2 ;  /* 0xffffffff1700780c */ /* 0x000fc80005744270 */
[----:B------:R-:W-:-:S13]  /*1ae0*/  PLOP3.LUT P2, PT, P1, P2, PT, 0x80, 0x8 ;  /* 0x000000000008781c */ /* 0x000fda0000f45070 */
[----:B------:R-:W2:Y:S04]  /*1af0*/  @P2 LDG.E R20, desc[UR8][R14.64+0x8] ;  /* 0x000008080e142981 */ /* 0x000ea8000c1e1900 */
[----:B------:R-:W2:Y:S01]  /*1b00*/  @P2 LDG.E R22, desc[UR8][R12.64+0x8] ;  /* 0x000008080c162981 */ /* 0x000ea2000c1e1900 */
[----:B------:R-:W-:Y:S02]  /*1b10*/  VIADD R19, R19, 0x3 ;  /* 0x0000000313137836 */ /* 0x000fe40000000000 */
[----:B--2---:R-:W-:-:S03]  /*1b20*/  @P2 FFMA R21, R20, R22, R21 ;  /* 0x0000001614152223 */ /* 0x004fc60000000015 */
[----:B------:R-:W-:-:S04]  /*1b30*/  ISETP.GE.AND P2, PT, R19, UR12, PT ;  /* 0x0000000c13007c0c */ /* 0x000fc8000bf46270 */
[----:B------:R-:W-:-:S04]  /*1b40*/  ISETP.GT.AND P2, PT, R19, -0x1, !P2 ;  /* 0xffffffff1300780c */ /* 0x000fc80005744270 */
[----:B------:R-:W-:-:S13]  /*1b50*/  PLOP3.LUT P2, PT, P1, P2, PT, 0x80, 0x8 ;  /* 0x000000000008781c */ /* 0x000fda0000f45070 */
[----:B------:R-:W2:Y:S04]  /*1b60*/  @P2 LDG.E R20, desc[UR8][R14.64+0xc] ;  /* 0x00000c080e142981 */ /* 0x000ea8000c1e1900 */
[----:B------:R-:W2:Y:S01]  /*1b70*/  @P2 LDG.E R19, desc[UR8][R12.64+0xc] ;  /* 0x00000c080c132981 */ /* 0x000ea2000c1e1900 */
[----:B------:R-:W-:Y:S02]  /*1b80*/  VIADD R17, R17, 0x4 ;  /* 0x0000000411117836 */ /* 0x000fe40000000000 */
[----:B--2---:R-:W-:-:S07]  /*1b90*/  @P2 FFMA R21, R20, R19, R21 ;  /* 0x0000001314152223 */ /* 0x004fce0000000015 */
.L_x_4:
[----:B------:R-:W-:Y:S05]  /*1ba0*/  @!P3 BRA `(.L_x_3) ;  /* 0x0000000000acb947 */ /* 0x000fea0003800000 */
[----:B------:R-:W-:Y:S01]  /*1bb0*/  ISETP.NE.AND P2, PT, R7, 0x1, PT ;  /* 0x000000010700780c */ /* 0x000fe20003f45270 */
[----:B------:R-:W-:-:S12]  /*1bc0*/  ULOP3.LUT UP2, URZ, UR7, 0x1, URZ, 0xc0, !UPT ;  /* 0x0000000107ff7892 */ /* 0x000fd8000f84c0ff */
[----:B------:R-:W-:Y:S05]  /*1bd0*/  @!P2 BRA `(.L_x_5) ;  /* 0x000000000058a947 */ /* 0x000fea0003800000 */
[----:B------:R-:W0:Y:S01]  /*1be0*/  LDCU UR12, c[0x0][0x3b4] ;  /* 0x00007680ff0c77ac */ /* 0x000e220008000800 */
[----:B------:R-:W1:Y:S01]  /*1bf0*/  LDC.64 R14, c[0x0][0x380] ;  /* 0x0000e000ff0e7b82 */ /* 0x000e620000000a00 */
[--C-:B------:R-:W-:Y:S02]  /*1c00*/  IMAD.IADD R19, R3, 0x1, R17.reuse ;  /* 0x0000000103137824 */ /* 0x100fe400078e0211 */
[----:B------:R-:W-:-:S03]  /*1c10*/  IMAD R23, R16, UR7, R17 ;  /* 0x0000000710177c24 */ /* 0x000fc6000f8e0211 */
[C---:B------:R-:W-:Y:S02]  /*1c20*/  IADD3 R20, PT, PT, R19.reuse, 0x1, RZ ;  /* 0x0000000113147810 */ /* 0x040fe40007ffe0ff */
[----:B------:R-:W2:Y:S01]  /*1c30*/  LDC.64 R12, c[0x0][0x388] ;  /* 0x0000e200ff0c7b82 */ /* 0x000ea20000000a00 */
[C---:B0-----:R-:W-:Y:S02]  /*1c40*/  ISETP.GE.AND P3, PT, R19.reuse, UR12, PT ;  /* 0x0000000c13007c0c */ /* 0x041fe4000bf66270 */
[----:B------:R-:W-:Y:S02]  /*1c50*/  ISETP.GE.AND P2, PT, R20, UR12, PT ;  /* 0x0000000c14007c0c */ /* 0x000fe4000bf46270 */
[----:B------:R-:W-:Y:S01]  /*1c60*/  ISETP.GT.AND P3, PT, R19, -0x1, !P3 ;  /* 0xffffffff1300780c */ /* 0x000fe20005f64270 */
[----:B------:R-:W-:Y:S01]  /*1c70*/  IMAD R19, R18, UR12, R19 ;  /* 0x0000000c12137c24 */ /* 0x000fe2000f8e0213 */
[----:B------:R-:W-:Y:S02]  /*1c80*/  ISETP.GT.AND P2, PT, R20, -0x1, !P2 ;  /* 0xffffffff1400780c */ /* 0x000fe40005744270 */
[----:B------:R-:W-:Y:S01]  /*1c90*/  PLOP3.LUT P3, PT, P1, P3, PT, 0x80, 0x8 ;  /* 0x000000000008781c */ /* 0x000fe20000f67070 */
[----:B-1----:R-:W-:Y:S01]  /*1ca0*/  IMAD.WIDE R14, R19, 0x4, R14 ;  /* 0x00000004130e7825 */ /* 0x002fe200078e020e */
[----:B------:R-:W-:-:S03]  /*1cb0*/  PLOP3.LUT P2, PT, P1, P2, PT, 0x80, 0x8 ;  /* 0x000000000008781c */ /* 0x000fc60000f45070 */
[----:B--2---:R-:W-:-:S08]  /*1cc0*/  IMAD.WIDE R12, R23, 0x4, R12 ;  /* 0x00000004170c7825 */ /* 0x004fd000078e020c */
[----:B------:R-:W2:Y:S04]  /*1cd0*/  @P3 LDG.E R20, desc[UR8][R14.64] ;  /* 0x000000080e143981 */ /* 0x000ea8000c1e1900 */
[----:B------:R-:W2:Y:S04]  /*1ce0*/  @P3 LDG.E R19, desc[UR8][R12.64] ;  /* 0x000000080c133981 */ /* 0x000ea8000c1e1900 */
[----:B------:R-:W3:Y:S04]  /*1cf0*/  @P2 LDG.E R22, desc[UR8][R14.64+0x4] ;  /* 0x000004080e162981 */ /* 0x000ee8000c1e1900 */
[----:B------:R-:W3:Y:S01]  /*1d00*/  @P2 LDG.E R23, desc[UR8][R12.64+0x4] ;  /* 0x000004080c172981 */ /* 0x000ee2000c1e1900 */
[----:B------:R-:W-:-:S02]  /*1d10*/  VIADD R17, R17, 0x2 ;  /* 0x0000000211117836 */ /* 0x000fc40000000000 */
[----:B--2--5:R-:W-:-:S04]  /*1d20*/  @P3 FFMA R21, R20, R19, R21 ;  /* 0x0000001314153223 */ /* 0x024fc80000000015 */
[----:B---3--:R-:W-:-:S07]  /*1d30*/  @P2 FFMA R21, R22, R23, R21 ;  /* 0x0000001716152223 */ /* 0x008fce0000000015 */
.L_x_5:
[----:B------:R-:W-:Y:S05]  /*1d40*/  BRA.U !UP2, `(.L_x_3) ;  /* 0x000000010a447547 */ /* 0x000fea000b800000 */
[----:B------:R-:W0:Y:S01]  /*1d50*/  LDCU UR12, c[0x0][0x3b4] ;  /* 0x00007680ff0c77ac */ /* 0x000e220008000800 */
[----:B------:R-:W-:Y:S01]  /*1d60*/  IMAD.IADD R19, R3, 0x1, R17 ;  /* 0x0000000103137824 */ /* 0x000fe200078e0211 */
[----:B------:R-:W-:Y:S04]  /*1d70*/  BSSY.RECONVERGENT B0, `(.L_x_3) ;  /* 0x000000e000007945 */ /* 0x000fe80003800200 */
[----:B0-----:R-:W-:-:S04]  /*1d80*/  ISETP.GE.AND P2, PT, R19, UR12, PT ;  /* 0x0000000c13007c0c */ /* 0x001fc8000bf46270 */
[----:B------:R-:W-:-:S04]  /*1d90*/  ISETP.GT.AND P2, PT, R19, -0x1, !P2 ;  /* 0xffffffff1300780c */ /* 0x000fc80005744270 */
[----:B------:R-:W-:-:S13]  /*1da0*/  PLOP3.LUT P2, PT, P1, P2, PT, 0x80, 0x8 ;  /* 0x000000000008781c */ /* 0x000fda0000f45070 */
[----:B------:R-:W-:Y:S05]  /*1db0*/  @!P2 BRA `(.L_x_6) ;  /* 0x000000000024a947 */ /* 0x000fea0003800000 */
[----:B------:R-:W0:Y:S01]  /*1dc0*/  LDC.64 R12, c[0x0][0x380] ;  /* 0x0000e000ff0c7b82 */ /* 0x000e220000000a00 */
[----:B------:R-:W-:Y:S02]  /*1dd0*/  IMAD R19, R18, UR12, R19 ;  /* 0x0000000c12137c24 */ /* 0x000fe4000f8e0213 */
[----:B------:R-:W-:-:S05]  /*1de0*/  IMAD R17, R16, UR7, R17 ;  /* 0x0000000710117c24 */ /* 0x000fca000f8e0211 */
[----:B------:R-:W1:Y:S01]  /*1df0*/  LDC.64 R14, c[0x0][0x388] ;  /* 0x0000e200ff0e7b82 */ /* 0x000e620000000a00 */
[----:B0-----:R-:W-:-:S06]  /*1e00*/  IMAD.WIDE R12, R19, 0x4, R12 ;  /* 0x00000004130c7825 */ /* 0x001fcc00078e020c */
[----:B------:R-:W2:Y:S01]  /*1e10*/  LDG.E R12, desc[UR8][R12.64] ;  /* 0x000000080c0c7981 */ /* 0x000ea2000c1e1900 */
[----:B-1----:R-:W-:-:S06]  /*1e20*/  IMAD.WIDE R14, R17, 0x4, R14 ;  /* 0x00000004110e7825 */ /* 0x002fcc00078e020e */
[----:B------:R-:W2:Y:S02]  /*1e30*/  LDG.E R14, desc[UR8][R14.64] ;  /* 0x000000080e0e7981 */ /* 0x000ea4000c1e1900 */
[----:B--2--5:R-:W-:-:S07]  /*1e40*/  FFMA R21, R12, R14, R21 ;  /* 0x0000000e0c157223 */ /* 0x024fce0000000015 */
.L_x_6:
[----:B------:R-:W-:Y:S05]  /*1e50*/  BSYNC.RECONVERGENT B0 ;  /* 0x0000000000007941 */ /* 0x000fea0003800200 */
.L_x_3:
[----:B------:R-:W-:Y:S05]  /*1e60*/  @P6 BRA `(.L_x_7) ;  /* 0xfffffff400646947 */ /* 0x000fea000383ffff */
[----:B------:R-:W-:Y:S05]  /*1e70*/  BRA.U UP0, `(.L_x_8) ;  /* 0xfffffff500387547 */ /* 0x000fea000b83ffff */
[----:B------:R-:W-:Y:S05]  /*1e80*/  BRA.U UP1, `(.L_x_9) ;  /* 0xfffffff501147547 */ /* 0x000fea000b83ffff */
.L_x_0:
[----:B------:R-:W0:Y:S02]  /*1e90*/  LDC.64 R2, c[0x0][0x398] ;  /* 0x0000e600ff027b82 */ /* 0x000e240000000a00 */
[----:B0-----:R-:W-:-:S05]  /*1ea0*/  IMAD.WIDE R8, R8, 0x4, R2 ;  /* 0x0000000408087825 */ /* 0x001fca00078e0202 */
[----:B-----5:R-:W-:Y:S01]  /*1eb0*/  STG.E desc[UR8][R8.64], R21 ;  /* 0x0000001508007986 */ /* 0x020fe2000c101908 */
[----:B------:R-:W-:Y:S05]  /*1ec0*/  EXIT ;  /* 0x000000000000794d */ /* 0x000fea0003800000 */
.L_x_10:
[----:B------:R-:W-:-:S00]  /*1ed0*/  BRA `(.L_x_10) ;  /* 0xfffffffc00fc7947 */ /* 0x000fc0000383ffff */
[----:B------:R-:W-:-:S00]  /*1ee0*/  NOP ;  /* 0x0000000000007918 */ /* 0x000fc00000000000 */
        /* <DEDUP_REMOVED lines=9> */
.L_x_11:


//--------------------- .nv.shared.reserved.0     --------------------------
	.section	.nv.shared.reserved.0,"aw",@nobits
	.weak		__nv_reservedSMEM_offset_0_alias
	.size		__nv_reservedSMEM_offset_0_alias, 0, 64
	.other		__nv_reservedSMEM_offset_0_alias,@"STO_CUDA_RESERVED_SHARED STV_DEFAULT"
__nv_reservedSMEM_offset_0_alias:
	.zero		0
	.zero		64


//--------------------- .nv.constant0.conv3d_kernel --------------------------
	.section	.nv.constant0.conv3d_kernel,"a",@progbits
	.sectionflags	@""
	.align	4
.nv.constant0.conv3d_kernel:
	.zero		988


//--------------------- SYMBOLS --------------------------

	.type		.nv.reservedSmem.offset0,@object
	.size		.nv.reservedSmem.offset0,0x4
